//
// Generated by NVIDIA NVVM Compiler
//
// Compiler Build ID: CL-36424714
// Cuda compilation tools, release 13.0, V13.0.88
// Based on NVVM 20.0.0
//

.version 9.0
.target sm_100
.address_size 64

	// .globl	_ZN3cub18CUB_300001_SM_10006detail11EmptyKernelIvEEvv
.global .align 1 .b8 _ZN34_INTERNAL_df37475f_4_k_cu_8086c11f4cuda3std3__45__cpo5beginE[1];
.global .align 1 .b8 _ZN34_INTERNAL_df37475f_4_k_cu_8086c11f4cuda3std3__45__cpo3endE[1];
.global .align 1 .b8 _ZN34_INTERNAL_df37475f_4_k_cu_8086c11f4cuda3std3__45__cpo6cbeginE[1];
.global .align 1 .b8 _ZN34_INTERNAL_df37475f_4_k_cu_8086c11f4cuda3std3__45__cpo4cendE[1];
.global .align 1 .b8 _ZN34_INTERNAL_df37475f_4_k_cu_8086c11f4cuda3std3__45__cpo6rbeginE[1];
.global .align 1 .b8 _ZN34_INTERNAL_df37475f_4_k_cu_8086c11f4cuda3std3__45__cpo4rendE[1];
.global .align 1 .b8 _ZN34_INTERNAL_df37475f_4_k_cu_8086c11f4cuda3std3__45__cpo7crbeginE[1];
.global .align 1 .b8 _ZN34_INTERNAL_df37475f_4_k_cu_8086c11f4cuda3std3__45__cpo5crendE[1];
.global .align 1 .b8 _ZN34_INTERNAL_df37475f_4_k_cu_8086c11f4cuda3std3__436_GLOBAL__N__df37475f_4_k_cu_8086c11f6ignoreE[1];
.global .align 1 .b8 _ZN34_INTERNAL_df37475f_4_k_cu_8086c11f4cuda3std3__419piecewise_constructE[1];
.global .align 1 .b8 _ZN34_INTERNAL_df37475f_4_k_cu_8086c11f4cuda3std3__48in_placeE[1];
.global .align 1 .b8 _ZN34_INTERNAL_df37475f_4_k_cu_8086c11f4cuda3std3__420unreachable_sentinelE[1];
.global .align 1 .b8 _ZN34_INTERNAL_df37475f_4_k_cu_8086c11f4cuda3std3__47nulloptE[1];
.global .align 1 .b8 _ZN34_INTERNAL_df37475f_4_k_cu_8086c11f4cuda3std3__48unexpectE[1];
.global .align 1 .b8 _ZN34_INTERNAL_df37475f_4_k_cu_8086c11f4cuda3std6ranges3__45__cpo4swapE[1];
.global .align 1 .b8 _ZN34_INTERNAL_df37475f_4_k_cu_8086c11f4cuda3std6ranges3__45__cpo9iter_moveE[1];
.global .align 1 .b8 _ZN34_INTERNAL_df37475f_4_k_cu_8086c11f4cuda3std6ranges3__45__cpo5beginE[1];
.global .align 1 .b8 _ZN34_INTERNAL_df37475f_4_k_cu_8086c11f4cuda3std6ranges3__45__cpo3endE[1];
.global .align 1 .b8 _ZN34_INTERNAL_df37475f_4_k_cu_8086c11f4cuda3std6ranges3__45__cpo6cbeginE[1];
.global .align 1 .b8 _ZN34_INTERNAL_df37475f_4_k_cu_8086c11f4cuda3std6ranges3__45__cpo4cendE[1];
.global .align 1 .b8 _ZN34_INTERNAL_df37475f_4_k_cu_8086c11f4cuda3std6ranges3__45__cpo7advanceE[1];
.global .align 1 .b8 _ZN34_INTERNAL_df37475f_4_k_cu_8086c11f4cuda3std6ranges3__45__cpo9iter_swapE[1];
.global .align 1 .b8 _ZN34_INTERNAL_df37475f_4_k_cu_8086c11f4cuda3std6ranges3__45__cpo4nextE[1];
.global .align 1 .b8 _ZN34_INTERNAL_df37475f_4_k_cu_8086c11f4cuda3std6ranges3__45__cpo4prevE[1];
.global .align 1 .b8 _ZN34_INTERNAL_df37475f_4_k_cu_8086c11f4cuda3std6ranges3__45__cpo4dataE[1];
.global .align 1 .b8 _ZN34_INTERNAL_df37475f_4_k_cu_8086c11f4cuda3std6ranges3__45__cpo5cdataE[1];
.global .align 1 .b8 _ZN34_INTERNAL_df37475f_4_k_cu_8086c11f4cuda3std6ranges3__45__cpo4sizeE[1];
.global .align 1 .b8 _ZN34_INTERNAL_df37475f_4_k_cu_8086c11f4cuda3std6ranges3__45__cpo5ssizeE[1];
.global .align 1 .b8 _ZN34_INTERNAL_df37475f_4_k_cu_8086c11f4cuda3std6ranges3__45__cpo8distanceE[1];
.global .align 1 .b8 _ZN34_INTERNAL_df37475f_4_k_cu_8086c11f6thrust24THRUST_300001_SM_1000_NS8cuda_cub3parE[1];
.global .align 1 .b8 _ZN34_INTERNAL_df37475f_4_k_cu_8086c11f6thrust24THRUST_300001_SM_1000_NS8cuda_cub10par_nosyncE[1];
.global .align 1 .b8 _ZN34_INTERNAL_df37475f_4_k_cu_8086c11f6thrust24THRUST_300001_SM_1000_NS6system6detail10sequential3seqE[1];
.global .align 1 .b8 _ZN34_INTERNAL_df37475f_4_k_cu_8086c11f6thrust24THRUST_300001_SM_1000_NS12placeholders2_1E[1];
.global .align 1 .b8 _ZN34_INTERNAL_df37475f_4_k_cu_8086c11f6thrust24THRUST_300001_SM_1000_NS12placeholders2_2E[1];
.global .align 1 .b8 _ZN34_INTERNAL_df37475f_4_k_cu_8086c11f6thrust24THRUST_300001_SM_1000_NS12placeholders2_3E[1];
.global .align 1 .b8 _ZN34_INTERNAL_df37475f_4_k_cu_8086c11f6thrust24THRUST_300001_SM_1000_NS12placeholders2_4E[1];
.global .align 1 .b8 _ZN34_INTERNAL_df37475f_4_k_cu_8086c11f6thrust24THRUST_300001_SM_1000_NS12placeholders2_5E[1];
.global .align 1 .b8 _ZN34_INTERNAL_df37475f_4_k_cu_8086c11f6thrust24THRUST_300001_SM_1000_NS12placeholders2_6E[1];
.global .align 1 .b8 _ZN34_INTERNAL_df37475f_4_k_cu_8086c11f6thrust24THRUST_300001_SM_1000_NS12placeholders2_7E[1];
.global .align 1 .b8 _ZN34_INTERNAL_df37475f_4_k_cu_8086c11f6thrust24THRUST_300001_SM_1000_NS12placeholders2_8E[1];
.global .align 1 .b8 _ZN34_INTERNAL_df37475f_4_k_cu_8086c11f6thrust24THRUST_300001_SM_1000_NS12placeholders2_9E[1];
.global .align 1 .b8 _ZN34_INTERNAL_df37475f_4_k_cu_8086c11f6thrust24THRUST_300001_SM_1000_NS12placeholders3_10E[1];
.global .align 1 .b8 _ZN34_INTERNAL_df37475f_4_k_cu_8086c11f6thrust24THRUST_300001_SM_1000_NS3seqE[1];

.visible .entry _ZN3cub18CUB_300001_SM_10006detail11EmptyKernelIvEEvv()
{


	ret;

}
	// .globl	_ZN3cub18CUB_300001_SM_10006detail8for_each13static_kernelINS2_12policy_hub_t12policy_500_tEmN6thrust24THRUST_300001_SM_1000_NS8cuda_cub20__uninitialized_fill7functorINS7_10device_ptrIiEEiEEEEvT0_T1_
.visible .entry _ZN3cub18CUB_300001_SM_10006detail8for_each13static_kernelINS2_12policy_hub_t12policy_500_tEmN6thrust24THRUST_300001_SM_1000_NS8cuda_cub20__uninitialized_fill7functorINS7_10device_ptrIiEEiEEEEvT0_T1_(
	.param .u64 _ZN3cub18CUB_300001_SM_10006detail8for_each13static_kernelINS2_12policy_hub_t12policy_500_tEmN6thrust24THRUST_300001_SM_1000_NS8cuda_cub20__uninitialized_fill7functorINS7_10device_ptrIiEEiEEEEvT0_T1__param_0,
	.param .align 8 .b8 _ZN3cub18CUB_300001_SM_10006detail8for_each13static_kernelINS2_12policy_hub_t12policy_500_tEmN6thrust24THRUST_300001_SM_1000_NS8cuda_cub20__uninitialized_fill7functorINS7_10device_ptrIiEEiEEEEvT0_T1__param_1[16]
)
.maxntid 256
{
	.reg .pred 	%p<4>;
	.reg .b16 	%rs<5>;
	.reg .b32 	%r<12>;
	.reg .b64 	%rd<16>;

	ld.param.u32 	%r3, [_ZN3cub18CUB_300001_SM_10006detail8for_each13static_kernelINS2_12policy_hub_t12policy_500_tEmN6thrust24THRUST_300001_SM_1000_NS8cuda_cub20__uninitialized_fill7functorINS7_10device_ptrIiEEiEEEEvT0_T1__param_1+8];
	ld.param.u64 	%rd4, [_ZN3cub18CUB_300001_SM_10006detail8for_each13static_kernelINS2_12policy_hub_t12policy_500_tEmN6thrust24THRUST_300001_SM_1000_NS8cuda_cub20__uninitialized_fill7functorINS7_10device_ptrIiEEiEEEEvT0_T1__param_1];
	ld.param.u64 	%rd5, [_ZN3cub18CUB_300001_SM_10006detail8for_each13static_kernelINS2_12policy_hub_t12policy_500_tEmN6thrust24THRUST_300001_SM_1000_NS8cuda_cub20__uninitialized_fill7functorINS7_10device_ptrIiEEiEEEEvT0_T1__param_0];
	mov.u32 	%r9, %ctaid.x;
	mul.wide.u32 	%rd1, %r9, 512;
	sub.s64 	%rd2, %rd5, %rd1;
	setp.lt.u64 	%p1, %rd2, 512;
	@%p1 bra 	$L__BB1_2;
	mov.u32 	%r11, %tid.x;
	cvta.to.global.u64 	%rd11, %rd4;
	cvt.u64.u32 	%rd12, %r11;
	add.s64 	%rd13, %rd1, %rd12;
	shl.b64 	%rd14, %rd13, 2;
	add.s64 	%rd15, %rd11, %rd14;
	st.global.u32 	[%rd15], %r3;
	st.global.u32 	[%rd15+1024], %r3;
	bra.uni 	$L__BB1_6;
$L__BB1_2:
	cvta.to.global.u64 	%rd6, %rd4;
	mov.u32 	%r2, %tid.x;
	cvt.u64.u32 	%rd7, %r2;
	setp.le.u64 	%p2, %rd2, %rd7;
	add.s64 	%rd8, %rd1, %rd7;
	shl.b64 	%rd9, %rd8, 2;
	add.s64 	%rd3, %rd6, %rd9;
	@%p2 bra 	$L__BB1_4;
	st.global.u32 	[%rd3], %r3;
$L__BB1_4:
	add.s32 	%r10, %r2, 256;
	cvt.u64.u32 	%rd10, %r10;
	setp.le.u64 	%p3, %rd2, %rd10;
	@%p3 bra 	$L__BB1_6;
	st.global.u32 	[%rd3+1024], %r3;
$L__BB1_6:
	ret;

}
	// .globl	_ZN3cub18CUB_300001_SM_10006detail8for_each13static_kernelINS2_12policy_hub_t12policy_500_tElN6thrust24THRUST_300001_SM_1000_NS8cuda_cub10__tabulate7functorINS7_6detail15normal_iteratorINS7_10device_ptrIiEEEENS7_6system6detail7generic6detail22compute_sequence_valueIivEElEEEEvT0_T1_
.visible .entry _ZN3cub18CUB_300001_SM_10006detail8for_each13static_kernelINS2_12policy_hub_t12policy_500_tElN6thrust24THRUST_300001_SM_1000_NS8cuda_cub10__tabulate7functorINS7_6detail15normal_iteratorINS7_10device_ptrIiEEEENS7_6system6detail7generic6detail22compute_sequence_valueIivEElEEEEvT0_T1_(
	.param .u64 _ZN3cub18CUB_300001_SM_10006detail8for_each13static_kernelINS2_12policy_hub_t12policy_500_tElN6thrust24THRUST_300001_SM_1000_NS8cuda_cub10__tabulate7functorINS7_6detail15normal_iteratorINS7_10device_ptrIiEEEENS7_6system6detail7generic6detail22compute_sequence_valueIivEElEEEEvT0_T1__param_0,
	.param .align 8 .b8 _ZN3cub18CUB_300001_SM_10006detail8for_each13static_kernelINS2_12policy_hub_t12policy_500_tElN6thrust24THRUST_300001_SM_1000_NS8cuda_cub10__tabulate7functorINS7_6detail15normal_iteratorINS7_10device_ptrIiEEEENS7_6system6detail7generic6detail22compute_sequence_valueIivEElEEEEvT0_T1__param_1[16]
)
.maxntid 256
{
	.reg .pred 	%p<4>;
	.reg .b32 	%r<18>;
	.reg .b64 	%rd<20>;

	ld.param.u64 	%rd7, [_ZN3cub18CUB_300001_SM_10006detail8for_each13static_kernelINS2_12policy_hub_t12policy_500_tElN6thrust24THRUST_300001_SM_1000_NS8cuda_cub10__tabulate7functorINS7_6detail15normal_iteratorINS7_10device_ptrIiEEEENS7_6system6detail7generic6detail22compute_sequence_valueIivEElEEEEvT0_T1__param_1];
	ld.param.u64 	%rd8, [_ZN3cub18CUB_300001_SM_10006detail8for_each13static_kernelINS2_12policy_hub_t12policy_500_tElN6thrust24THRUST_300001_SM_1000_NS8cuda_cub10__tabulate7functorINS7_6detail15normal_iteratorINS7_10device_ptrIiEEEENS7_6system6detail7generic6detail22compute_sequence_valueIivEElEEEEvT0_T1__param_0];
	ld.param.v2.u32 	{%r3, %r4}, [_ZN3cub18CUB_300001_SM_10006detail8for_each13static_kernelINS2_12policy_hub_t12policy_500_tElN6thrust24THRUST_300001_SM_1000_NS8cuda_cub10__tabulate7functorINS7_6detail15normal_iteratorINS7_10device_ptrIiEEEENS7_6system6detail7generic6detail22compute_sequence_valueIivEElEEEEvT0_T1__param_1+8];
	mov.u32 	%r5, %ctaid.x;
	mul.wide.u32 	%rd1, %r5, 512;
	sub.s64 	%rd2, %rd8, %rd1;
	setp.lt.s64 	%p1, %rd2, 512;
	@%p1 bra 	$L__BB2_2;
	mov.u32 	%r13, %tid.x;
	cvta.to.global.u64 	%rd15, %rd7;
	cvt.u64.u32 	%rd16, %r13;
	add.s64 	%rd17, %rd1, %rd16;
	cvt.u32.u64 	%r14, %rd17;
	mad.lo.s32 	%r15, %r4, %r14, %r3;
	shl.b64 	%rd18, %rd17, 2;
	add.s64 	%rd19, %rd15, %rd18;
	st.global.u32 	[%rd19], %r15;
	add.s32 	%r16, %r14, 256;
	mad.lo.s32 	%r17, %r4, %r16, %r3;
	st.global.u32 	[%rd19+1024], %r17;
	bra.uni 	$L__BB2_6;
$L__BB2_2:
	cvta.to.global.u64 	%rd3, %rd7;
	mov.u32 	%r6, %tid.x;
	cvt.s64.s32 	%rd4, %rd2;
	cvt.u64.u32 	%rd5, %r6;
	setp.le.s64 	%p2, %rd4, %rd5;
	@%p2 bra 	$L__BB2_4;
	add.s64 	%rd9, %rd1, %rd5;
	cvt.u32.u64 	%r7, %rd9;
	mad.lo.s32 	%r8, %r4, %r7, %r3;
	shl.b64 	%rd10, %rd9, 2;
	add.s64 	%rd11, %rd3, %rd10;
	st.global.u32 	[%rd11], %r8;
$L__BB2_4:
	cvt.u32.u64 	%r9, %rd5;
	add.s32 	%r10, %r9, 256;
	cvt.u64.u32 	%rd6, %r10;
	setp.le.s64 	%p3, %rd4, %rd6;
	@%p3 bra 	$L__BB2_6;
	add.s64 	%rd12, %rd1, %rd6;
	shl.b64 	%rd13, %rd12, 2;
	cvt.u32.u64 	%r11, %rd12;
	mad.lo.s32 	%r12, %r4, %r11, %r3;
	add.s64 	%rd14, %rd13, %rd3;
	st.global.u32 	[%rd14], %r12;
$L__BB2_6:
	ret;

}
	// .globl	_ZN3cub18CUB_300001_SM_10006detail9transform16transform_kernelINS2_10policy_hubILb1EN4cuda3std3__45tupleIJN6thrust24THRUST_300001_SM_1000_NS6detail15normal_iteratorINSA_10device_ptrIiEEEEEEEE10policy1000Ei15CalculateBitmapSF_JPiEEEvT0_iT1_T2_DpNS2_10kernel_argIT3_EE
.visible .entry _ZN3cub18CUB_300001_SM_10006detail9transform16transform_kernelINS2_10policy_hubILb1EN4cuda3std3__45tupleIJN6thrust24THRUST_300001_SM_1000_NS6detail15normal_iteratorINSA_10device_ptrIiEEEEEEEE10policy1000Ei15CalculateBitmapSF_JPiEEEvT0_iT1_T2_DpNS2_10kernel_argIT3_EE(
	.param .u32 _ZN3cub18CUB_300001_SM_10006detail9transform16transform_kernelINS2_10policy_hubILb1EN4cuda3std3__45tupleIJN6thrust24THRUST_300001_SM_1000_NS6detail15normal_iteratorINSA_10device_ptrIiEEEEEEEE10policy1000Ei15CalculateBitmapSF_JPiEEEvT0_iT1_T2_DpNS2_10kernel_argIT3_EE_param_0,
	.param .u32 _ZN3cub18CUB_300001_SM_10006detail9transform16transform_kernelINS2_10policy_hubILb1EN4cuda3std3__45tupleIJN6thrust24THRUST_300001_SM_1000_NS6detail15normal_iteratorINSA_10device_ptrIiEEEEEEEE10policy1000Ei15CalculateBitmapSF_JPiEEEvT0_iT1_T2_DpNS2_10kernel_argIT3_EE_param_1,
	.param .align 8 .b8 _ZN3cub18CUB_300001_SM_10006detail9transform16transform_kernelINS2_10policy_hubILb1EN4cuda3std3__45tupleIJN6thrust24THRUST_300001_SM_1000_NS6detail15normal_iteratorINSA_10device_ptrIiEEEEEEEE10policy1000Ei15CalculateBitmapSF_JPiEEEvT0_iT1_T2_DpNS2_10kernel_argIT3_EE_param_2[64],
	.param .align 8 .b8 _ZN3cub18CUB_300001_SM_10006detail9transform16transform_kernelINS2_10policy_hubILb1EN4cuda3std3__45tupleIJN6thrust24THRUST_300001_SM_1000_NS6detail15normal_iteratorINSA_10device_ptrIiEEEEEEEE10policy1000Ei15CalculateBitmapSF_JPiEEEvT0_iT1_T2_DpNS2_10kernel_argIT3_EE_param_3[8],
	.param .align 8 .b8 _ZN3cub18CUB_300001_SM_10006detail9transform16transform_kernelINS2_10policy_hubILb1EN4cuda3std3__45tupleIJN6thrust24THRUST_300001_SM_1000_NS6detail15normal_iteratorINSA_10device_ptrIiEEEEEEEE10policy1000Ei15CalculateBitmapSF_JPiEEEvT0_iT1_T2_DpNS2_10kernel_argIT3_EE_param_4[16]
)
.maxntid 128
{
	.reg .pred 	%p<3>;
	.reg .b32 	%r<14>;
	.reg .b64 	%rd<12>;

	ld.param.u64 	%rd4, [_ZN3cub18CUB_300001_SM_10006detail9transform16transform_kernelINS2_10policy_hubILb1EN4cuda3std3__45tupleIJN6thrust24THRUST_300001_SM_1000_NS6detail15normal_iteratorINSA_10device_ptrIiEEEEEEEE10policy1000Ei15CalculateBitmapSF_JPiEEEvT0_iT1_T2_DpNS2_10kernel_argIT3_EE_param_4];
	ld.param.u32 	%r7, [_ZN3cub18CUB_300001_SM_10006detail9transform16transform_kernelINS2_10policy_hubILb1EN4cuda3std3__45tupleIJN6thrust24THRUST_300001_SM_1000_NS6detail15normal_iteratorINSA_10device_ptrIiEEEEEEEE10policy1000Ei15CalculateBitmapSF_JPiEEEvT0_iT1_T2_DpNS2_10kernel_argIT3_EE_param_0];
	ld.param.u32 	%r8, [_ZN3cub18CUB_300001_SM_10006detail9transform16transform_kernelINS2_10policy_hubILb1EN4cuda3std3__45tupleIJN6thrust24THRUST_300001_SM_1000_NS6detail15normal_iteratorINSA_10device_ptrIiEEEEEEEE10policy1000Ei15CalculateBitmapSF_JPiEEEvT0_iT1_T2_DpNS2_10kernel_argIT3_EE_param_1];
	shl.b32 	%r9, %r8, 7;
	mov.u32 	%r10, %ctaid.x;
	mul.lo.s32 	%r1, %r9, %r10;
	sub.s32 	%r11, %r7, %r1;
	min.s32 	%r12, %r9, %r11;
	shl.b32 	%r2, %r12, 2;
	mov.u32 	%r3, %tid.x;
	shl.b32 	%r13, %r3, 7;
	setp.ge.s32 	%p1, %r13, %r2;
	@%p1 bra 	$L__BB3_3;
	cvta.to.global.u64 	%rd6, %rd4;
	mul.wide.u32 	%rd7, %r3, 128;
	add.s64 	%rd8, %rd6, %rd7;
	mul.wide.s32 	%rd9, %r1, 4;
	add.s64 	%rd11, %rd8, %rd9;
$L__BB3_2:
	.pragma "nounroll";
	// begin inline asm
	prefetch.global.L2 [%rd11];
	// end inline asm
	add.s32 	%r13, %r13, 16384;
	add.s64 	%rd11, %rd11, 16384;
	setp.lt.s32 	%p2, %r13, %r2;
	@%p2 bra 	$L__BB3_2;
$L__BB3_3:
	ret;

}
	// .globl	_ZN3cub18CUB_300001_SM_10006detail9transform16transform_kernelINS2_10policy_hubILb1EN4cuda3std3__45tupleIJN6thrust24THRUST_300001_SM_1000_NS6detail15normal_iteratorINSA_10device_ptrIiEEEEEEEE10policy1000El15CalculateBitmapSF_JPiEEEvT0_iT1_T2_DpNS2_10kernel_argIT3_EE
.visible .entry _ZN3cub18CUB_300001_SM_10006detail9transform16transform_kernelINS2_10policy_hubILb1EN4cuda3std3__45tupleIJN6thrust24THRUST_300001_SM_1000_NS6detail15normal_iteratorINSA_10device_ptrIiEEEEEEEE10policy1000El15CalculateBitmapSF_JPiEEEvT0_iT1_T2_DpNS2_10kernel_argIT3_EE(
	.param .u64 _ZN3cub18CUB_300001_SM_10006detail9transform16transform_kernelINS2_10policy_hubILb1EN4cuda3std3__45tupleIJN6thrust24THRUST_300001_SM_1000_NS6detail15normal_iteratorINSA_10device_ptrIiEEEEEEEE10policy1000El15CalculateBitmapSF_JPiEEEvT0_iT1_T2_DpNS2_10kernel_argIT3_EE_param_0,
	.param .u32 _ZN3cub18CUB_300001_SM_10006detail9transform16transform_kernelINS2_10policy_hubILb1EN4cuda3std3__45tupleIJN6thrust24THRUST_300001_SM_1000_NS6detail15normal_iteratorINSA_10device_ptrIiEEEEEEEE10policy1000El15CalculateBitmapSF_JPiEEEvT0_iT1_T2_DpNS2_10kernel_argIT3_EE_param_1,
	.param .align 8 .b8 _ZN3cub18CUB_300001_SM_10006detail9transform16transform_kernelINS2_10policy_hubILb1EN4cuda3std3__45tupleIJN6thrust24THRUST_300001_SM_1000_NS6detail15normal_iteratorINSA_10device_ptrIiEEEEEEEE10policy1000El15CalculateBitmapSF_JPiEEEvT0_iT1_T2_DpNS2_10kernel_argIT3_EE_param_2[64],
	.param .align 8 .b8 _ZN3cub18CUB_300001_SM_10006detail9transform16transform_kernelINS2_10policy_hubILb1EN4cuda3std3__45tupleIJN6thrust24THRUST_300001_SM_1000_NS6detail15normal_iteratorINSA_10device_ptrIiEEEEEEEE10policy1000El15CalculateBitmapSF_JPiEEEvT0_iT1_T2_DpNS2_10kernel_argIT3_EE_param_3[8],
	.param .align 8 .b8 _ZN3cub18CUB_300001_SM_10006detail9transform16transform_kernelINS2_10policy_hubILb1EN4cuda3std3__45tupleIJN6thrust24THRUST_300001_SM_1000_NS6detail15normal_iteratorINSA_10device_ptrIiEEEEEEEE10policy1000El15CalculateBitmapSF_JPiEEEvT0_iT1_T2_DpNS2_10kernel_argIT3_EE_param_4[16]
)
.maxntid 128
{
	.reg .pred 	%p<3>;
	.reg .b32 	%r<11>;
	.reg .b64 	%rd<18>;

	ld.param.u64 	%rd5, [_ZN3cub18CUB_300001_SM_10006detail9transform16transform_kernelINS2_10policy_hubILb1EN4cuda3std3__45tupleIJN6thrust24THRUST_300001_SM_1000_NS6detail15normal_iteratorINSA_10device_ptrIiEEEEEEEE10policy1000El15CalculateBitmapSF_JPiEEEvT0_iT1_T2_DpNS2_10kernel_argIT3_EE_param_4];
	ld.param.u64 	%rd7, [_ZN3cub18CUB_300001_SM_10006detail9transform16transform_kernelINS2_10policy_hubILb1EN4cuda3std3__45tupleIJN6thrust24THRUST_300001_SM_1000_NS6detail15normal_iteratorINSA_10device_ptrIiEEEEEEEE10policy1000El15CalculateBitmapSF_JPiEEEvT0_iT1_T2_DpNS2_10kernel_argIT3_EE_param_0];
	ld.param.u32 	%r6, [_ZN3cub18CUB_300001_SM_10006detail9transform16transform_kernelINS2_10policy_hubILb1EN4cuda3std3__45tupleIJN6thrust24THRUST_300001_SM_1000_NS6detail15normal_iteratorINSA_10device_ptrIiEEEEEEEE10policy1000El15CalculateBitmapSF_JPiEEEvT0_iT1_T2_DpNS2_10kernel_argIT3_EE_param_1];
	shl.b32 	%r7, %r6, 7;
	mov.u32 	%r8, %ctaid.x;
	cvt.u64.u32 	%rd8, %r8;
	cvt.s64.s32 	%rd9, %r7;
	mul.lo.s64 	%rd1, %rd9, %rd8;
	sub.s64 	%rd10, %rd7, %rd1;
	min.s64 	%rd11, %rd10, %rd9;
	cvt.u32.u64 	%r9, %rd11;
	shl.b32 	%r1, %r9, 2;
	mov.u32 	%r2, %tid.x;
	shl.b32 	%r10, %r2, 7;
	setp.ge.s32 	%p1, %r10, %r1;
	@%p1 bra 	$L__BB4_3;
	cvta.to.global.u64 	%rd12, %rd5;
	shl.b64 	%rd13, %rd1, 2;
	add.s64 	%rd14, %rd12, %rd13;
	mul.wide.u32 	%rd15, %r2, 128;
	add.s64 	%rd17, %rd14, %rd15;
$L__BB4_2:
	.pragma "nounroll";
	// begin inline asm
	prefetch.global.L2 [%rd17];
	// end inline asm
	add.s32 	%r10, %r10, 16384;
	add.s64 	%rd17, %rd17, 16384;
	setp.lt.s32 	%p2, %r10, %r1;
	@%p2 bra 	$L__BB4_2;
$L__BB4_3:
	ret;

}


// ===== COMPILED SASS (sm_100) =====

	.target	sm_100

	.elftype	@"ET_EXEC"


//--------------------- .note.nv.tkinfo           --------------------------
	.section	.note.nv.tkinfo,"",@"SHT_NOTE"
	.sectionflags	@"SHF_NOTE_NV_TKINFO"
	.tkinfo
        /*0018*/ 	.word	0x00000002
        /*0030*/ 	.string	""
        /*0030*/ 	.string	"ptxas"
        /*0030*/ 	.string	"Cuda compilation tools, release 13.0, V13.0.88"
        /*0030*/ 	.string	"Build cuda_13.0.r13.0/compiler.36424714_0"
        /*0030*/ 	.string	"-arch sm_100 -m 64 "



//--------------------- .note.nv.cuinfo           --------------------------
	.section	.note.nv.cuinfo,"",@"SHT_NOTE"
	.sectionflags	@"SHF_NOTE_NV_CUINFO"
        /*0018*/ 	.short	0x0002
        /*001a*/ 	.short	0x0064
        /*001c*/ 	.short	0x0082
	.zero		2


//--------------------- .nv.info                  --------------------------
	.section	.nv.info,"",@"SHT_CUDA_INFO"
	.align	4


	//----- nvinfo : EIATTR_REGCOUNT
	.align		4
        /*0000*/ 	.byte	0x04, 0x2f
        /*0002*/ 	.short	(.L_44 - .L_43)
	.align		4
.L_43:
        /*0004*/ 	.word	index@(_ZN3cub18CUB_300001_SM_10006detail11EmptyKernelIvEEvv)
        /*0008*/ 	.word	0x00000004


	//----- nvinfo : EIATTR_FRAME_SIZE
	.align		4
.L_44:
        /*000c*/ 	.byte	0x04, 0x11
        /*000e*/ 	.short	(.L_46 - .L_45)
	.align		4
.L_45:
        /*0010*/ 	.word	index@(_ZN3cub18CUB_300001_SM_10006detail11EmptyKernelIvEEvv)
        /*0014*/ 	.word	0x00000000


	//----- nvinfo : EIATTR_REGCOUNT
	.align		4
.L_46:
        /*0018*/ 	.byte	0x04, 0x2f
        /*001a*/ 	.short	(.L_48 - .L_47)
	.align		4
.L_47:
        /*001c*/ 	.word	index@(_ZN3cub18CUB_300001_SM_10006detail8for_each13static_kernelINS2_12policy_hub_t12policy_500_tEmN6thrust24THRUST_300001_SM_1000_NS8cuda_cub20__uninitialized_fill7functorINS7_10device_ptrIiEEiEEEEvT0_T1_)
        /*0020*/ 	.word	0x00000008


	//----- nvinfo : EIATTR_FRAME_SIZE
	.align		4
.L_48:
        /*0024*/ 	.byte	0x04, 0x11
        /*0026*/ 	.short	(.L_50 - .L_49)
	.align		4
.L_49:
        /*0028*/ 	.word	index@(_ZN3cub18CUB_300001_SM_10006detail8for_each13static_kernelINS2_12policy_hub_t12policy_500_tEmN6thrust24THRUST_300001_SM_1000_NS8cuda_cub20__uninitialized_fill7functorINS7_10device_ptrIiEEiEEEEvT0_T1_)
        /*002c*/ 	.word	0x00000000


	//----- nvinfo : EIATTR_REGCOUNT
	.align		4
.L_50:
        /*0030*/ 	.byte	0x04, 0x2f
        /*0032*/ 	.short	(.L_52 - .L_51)
	.align		4
.L_51:
        /*0034*/ 	.word	index@(_ZN3cub18CUB_300001_SM_10006detail8for_each13static_kernelINS2_12policy_hub_t12policy_500_tElN6thrust24THRUST_300001_SM_1000_NS8cuda_cub10__tabulate7functorINS7_6detail15normal_iteratorINS7_10device_ptrIiEEEENS7_6system6detail7generic6detail22compute_sequence_valueIivEElEEEEvT0_T1_)
        /*0038*/ 	.word	0x0000000a


	//----- nvinfo : EIATTR_FRAME_SIZE
	.align		4
.L_52:
        /*003c*/ 	.byte	0x04, 0x11
        /*003e*/ 	.short	(.L_54 - .L_53)
	.align		4
.L_53:
        /*0040*/ 	.word	index@(_ZN3cub18CUB_300001_SM_10006detail8for_each13static_kernelINS2_12policy_hub_t12policy_500_tElN6thrust24THRUST_300001_SM_1000_NS8cuda_cub10__tabulate7functorINS7_6detail15normal_iteratorINS7_10device_ptrIiEEEENS7_6system6detail7generic6detail22compute_sequence_valueIivEElEEEEvT0_T1_)
        /*0044*/ 	.word	0x00000000


	//----- nvinfo : EIATTR_REGCOUNT
	.align		4
.L_54:
        /*0048*/ 	.byte	0x04, 0x2f
        /*004a*/ 	.short	(.L_56 - .L_55)
	.align		4
.L_55:
        /*004c*/ 	.word	index@(_ZN3cub18CUB_300001_SM_10006detail9transform16transform_kernelINS2_10policy_hubILb1EN4cuda3std3__45tupleIJN6thrust24THRUST_300001_SM_1000_NS6detail15normal_iteratorINSA_10device_ptrIiEEEEEEEE10policy1000Ei15CalculateBitmapSF_JPiEEEvT0_iT1_T2_DpNS2_10kernel_argIT3_EE)
        /*0050*/ 	.word	0x0000000c


	//----- nvinfo : EIATTR_FRAME_SIZE
	.align		4
.L_56:
        /*0054*/ 	.byte	0x04, 0x11
        /*0056*/ 	.short	(.L_58 - .L_57)
	.align		4
.L_57:
        /*0058*/ 	.word	index@(_ZN3cub18CUB_300001_SM_10006detail9transform16transform_kernelINS2_10policy_hubILb1EN4cuda3std3__45tupleIJN6thrust24THRUST_300001_SM_1000_NS6detail15normal_iteratorINSA_10device_ptrIiEEEEEEEE10policy1000Ei15CalculateBitmapSF_JPiEEEvT0_iT1_T2_DpNS2_10kernel_argIT3_EE)
        /*005c*/ 	.word	0x00000000


	//----- nvinfo : EIATTR_REGCOUNT
	.align		4
.L_58:
        /*0060*/ 	.byte	0x04, 0x2f
        /*0062*/ 	.short	(.L_60 - .L_59)
	.align		4
.L_59:
        /*0064*/ 	.word	index@(_ZN3cub18CUB_300001_SM_10006detail9transform16transform_kernelINS2_10policy_hubILb1EN4cuda3std3__45tupleIJN6thrust24THRUST_300001_SM_1000_NS6detail15normal_iteratorINSA_10device_ptrIiEEEEEEEE10policy1000El15CalculateBitmapSF_JPiEEEvT0_iT1_T2_DpNS2_10kernel_argIT3_EE)
        /*0068*/ 	.word	0x00000008


	//----- nvinfo : EIATTR_FRAME_SIZE
	.align		4
.L_60:
        /*006c*/ 	.byte	0x04, 0x11
        /*006e*/ 	.short	(.L_62 - .L_61)
	.align		4
.L_61:
        /*0070*/ 	.word	index@(_ZN3cub18CUB_300001_SM_10006detail9transform16transform_kernelINS2_10policy_hubILb1EN4cuda3std3__45tupleIJN6thrust24THRUST_300001_SM_1000_NS6detail15normal_iteratorINSA_10device_ptrIiEEEEEEEE10policy1000El15CalculateBitmapSF_JPiEEEvT0_iT1_T2_DpNS2_10kernel_argIT3_EE)
        /*0074*/ 	.word	0x00000000


	//----- nvinfo : EIATTR_MIN_STACK_SIZE
	.align		4
.L_62:
        /*0078*/ 	.byte	0x04, 0x12
        /*007a*/ 	.short	(.L_64 - .L_63)
	.align		4
.L_63:
        /*007c*/ 	.word	index@(_ZN3cub18CUB_300001_SM_10006detail9transform16transform_kernelINS2_10policy_hubILb1EN4cuda3std3__45tupleIJN6thrust24THRUST_300001_SM_1000_NS6detail15normal_iteratorINSA_10device_ptrIiEEEEEEEE10policy1000El15CalculateBitmapSF_JPiEEEvT0_iT1_T2_DpNS2_10kernel_argIT3_EE)
        /*0080*/ 	.word	0x00000000


	//----- nvinfo : EIATTR_MIN_STACK_SIZE
	.align		4
.L_64:
        /*0084*/ 	.byte	0x04, 0x12
        /*0086*/ 	.short	(.L_66 - .L_65)
	.align		4
.L_65:
        /*0088*/ 	.word	index@(_ZN3cub18CUB_300001_SM_10006detail9transform16transform_kernelINS2_10policy_hubILb1EN4cuda3std3__45tupleIJN6thrust24THRUST_300001_SM_1000_NS6detail15normal_iteratorINSA_10device_ptrIiEEEEEEEE10policy1000Ei15CalculateBitmapSF_JPiEEEvT0_iT1_T2_DpNS2_10kernel_argIT3_EE)
        /*008c*/ 	.word	0x00000000


	//----- nvinfo : EIATTR_MIN_STACK_SIZE
	.align		4
.L_66:
        /*0090*/ 	.byte	0x04, 0x12
        /*0092*/ 	.short	(.L_68 - .L_67)
	.align		4
.L_67:
        /*0094*/ 	.word	index@(_ZN3cub18CUB_300001_SM_10006detail8for_each13static_kernelINS2_12policy_hub_t12policy_500_tElN6thrust24THRUST_300001_SM_1000_NS8cuda_cub10__tabulate7functorINS7_6detail15normal_iteratorINS7_10device_ptrIiEEEENS7_6system6detail7generic6detail22compute_sequence_valueIivEElEEEEvT0_T1_)
        /*0098*/ 	.word	0x00000000


	//----- nvinfo : EIATTR_MIN_STACK_SIZE
	.align		4
.L_68:
        /*009c*/ 	.byte	0x04, 0x12
        /*009e*/ 	.short	(.L_70 - .L_69)
	.align		4
.L_69:
        /*00a0*/ 	.word	index@(_ZN3cub18CUB_300001_SM_10006detail8for_each13static_kernelINS2_12policy_hub_t12policy_500_tEmN6thrust24THRUST_300001_SM_1000_NS8cuda_cub20__uninitialized_fill7functorINS7_10device_ptrIiEEiEEEEvT0_T1_)
        /*00a4*/ 	.word	0x00000000


	//----- nvinfo : EIATTR_MIN_STACK_SIZE
	.align		4
.L_70:
        /*00a8*/ 	.byte	0x04, 0x12
        /*00aa*/ 	.short	(.L_72 - .L_71)
	.align		4
.L_71:
        /*00ac*/ 	.word	index@(_ZN3cub18CUB_300001_SM_10006detail11EmptyKernelIvEEvv)
        /*00b0*/ 	.word	0x00000000
.L_72:


//--------------------- .nv.compat                --------------------------
	.section	.nv.compat,"",@"SHT_CUDA_COMPAT_INFO"
	.align	4
        /*0000*/ 	.byte	0x02, 0x09, 0x00, 0x00, 0x02, 0x02, 0x01, 0x00, 0x02, 0x05, 0x05, 0x00, 0x03, 0x07, 0x01, 0x01
        /*0010*/ 	.byte	0x02, 0x03, 0x00, 0x00, 0x02, 0x06, 0x01, 0x00, 0x04, 0x0b, 0x08, 0x00, 0x09, 0x00, 0x00, 0x00
        /*0020*/ 	.byte	0x00, 0x00, 0x00, 0x00


//--------------------- .nv.info._ZN3cub18CUB_300001_SM_10006detail9transform16transform_kernelINS2_10policy_hubILb1EN4cuda3std3__45tupleIJN6thrust24THRUST_300001_SM_1000_NS6detail15normal_iteratorINSA_10device_ptrIiEEEEEEEE10policy1000El15CalculateBitmapSF_JPiEEEvT0_iT1_T2_DpNS2_10kernel_argIT3_EE --------------------------
	.section	.nv.info._ZN3cub18CUB_300001_SM_10006detail9transform16transform_kernelINS2_10policy_hubILb1EN4cuda3std3__45tupleIJN6thrust24THRUST_300001_SM_1000_NS6detail15normal_iteratorINSA_10device_ptrIiEEEEEEEE10policy1000El15CalculateBitmapSF_JPiEEEvT0_iT1_T2_DpNS2_10kernel_argIT3_EE,"",@"SHT_CUDA_INFO"
	.sectionflags	@""
	.align	4


	//----- nvinfo : EIATTR_CUDA_API_VERSION
	.align		4
        /*0000*/ 	.byte	0x04, 0x37
        /*0002*/ 	.short	(.L_74 - .L_73)
.L_73:
        /*0004*/ 	.word	0x00000082


	//----- nvinfo : EIATTR_KPARAM_INFO
	.align		4
.L_74:
        /*0008*/ 	.byte	0x04, 0x17
        /*000a*/ 	.short	(.L_76 - .L_75)
.L_75:
        /*000c*/ 	.word	0x00000000
        /*0010*/ 	.short	0x0004
        /*0012*/ 	.short	0x0058
        /*0014*/ 	.byte	0x00, 0xf0, 0x41, 0x00


	//----- nvinfo : EIATTR_KPARAM_INFO
	.align		4
.L_76:
        /*0018*/ 	.byte	0x04, 0x17
        /*001a*/ 	.short	(.L_78 - .L_77)
.L_77:
        /*001c*/ 	.word	0x00000000
        /*0020*/ 	.short	0x0003
        /*0022*/ 	.short	0x0050
        /*0024*/ 	.byte	0x00, 0xf0, 0x21, 0x00


	//----- nvinfo : EIATTR_KPARAM_INFO
	.align		4
.L_78:
        /*0028*/ 	.byte	0x04, 0x17
        /*002a*/ 	.short	(.L_80 - .L_79)
.L_79:
        /*002c*/ 	.word	0x00000000
        /*0030*/ 	.short	0x0002
        /*0032*/ 	.short	0x0010
        /*0034*/ 	.byte	0x00, 0xf0, 0x01, 0x01


	//----- nvinfo : EIATTR_KPARAM_INFO
	.align		4
.L_80:
        /*0038*/ 	.byte	0x04, 0x17
        /*003a*/ 	.short	(.L_82 - .L_81)
.L_81:
        /*003c*/ 	.word	0x00000000
        /*0040*/ 	.short	0x0001
        /*0042*/ 	.short	0x0008
        /*0044*/ 	.byte	0x00, 0xf0, 0x11, 0x00


	//----- nvinfo : EIATTR_KPARAM_INFO
	.align		4
.L_82:
        /*0048*/ 	.byte	0x04, 0x17
        /*004a*/ 	.short	(.L_84 - .L_83)
.L_83:
        /*004c*/ 	.word	0x00000000
        /*0050*/ 	.short	0x0000
        /*0052*/ 	.short	0x0000
        /*0054*/ 	.byte	0x00, 0xf0, 0x21, 0x00


	//----- nvinfo : EIATTR_SPARSE_MMA_MASK
	.align		4
.L_84:
        /*0058*/ 	.byte	0x03, 0x50
        /*005a*/ 	.short	0x0000


	//----- nvinfo : EIATTR_MAXREG_COUNT
	.align		4
        /*005c*/ 	.byte	0x03, 0x1b
        /*005e*/ 	.short	0x00ff


	//----- nvinfo : EIATTR_MERCURY_ISA_VERSION
	.align		4
        /*0060*/ 	.byte	0x03, 0x5f
        /*0062*/ 	.short	0x0101


	//----- nvinfo : EIATTR_VRC_CTA_INIT_COUNT
	.align		4
        /*0064*/ 	.byte	0x02, 0x4a
	.zero		1
	.zero		1


	//----- nvinfo : EIATTR_EXIT_INSTR_OFFSETS
	.align		4
        /*0068*/ 	.byte	0x04, 0x1c
        /*006a*/ 	.short	(.L_86 - .L_85)


	//   ....[0]....
.L_85:
        /*006c*/ 	.word	0x00000120


	//   ....[1]....
        /*0070*/ 	.word	0x000001f0


	//----- nvinfo : EIATTR_MAX_THREADS
	.align		4
.L_86:
        /*0074*/ 	.byte	0x04, 0x05
        /*0076*/ 	.short	(.L_88 - .L_87)
.L_87:
        /*0078*/ 	.word	0x00000080
        /*007c*/ 	.word	0x00000001
        /*0080*/ 	.word	0x00000001


	//----- nvinfo : EIATTR_CRS_STACK_SIZE
	.align		4
.L_88:
        /*0084*/ 	.byte	0x04, 0x1e
        /*0086*/ 	.short	(.L_90 - .L_89)
.L_89:
        /*0088*/ 	.word	0x00000000


	//----- nvinfo : EIATTR_CBANK_PARAM_SIZE
	.align		4
.L_90:
        /*008c*/ 	.byte	0x03, 0x19
        /*008e*/ 	.short	0x0068


	//----- nvinfo : EIATTR_PARAM_CBANK
	.align		4
        /*0090*/ 	.byte	0x04, 0x0a
        /*0092*/ 	.short	(.L_92 - .L_91)
	.align		4
.L_91:
        /*0094*/ 	.word	index@(.nv.constant0._ZN3cub18CUB_300001_SM_10006detail9transform16transform_kernelINS2_10policy_hubILb1EN4cuda3std3__45tupleIJN6thrust24THRUST_300001_SM_1000_NS6detail15normal_iteratorINSA_10device_ptrIiEEEEEEEE10policy1000El15CalculateBitmapSF_JPiEEEvT0_iT1_T2_DpNS2_10kernel_argIT3_EE)
        /*0098*/ 	.short	0x0380
        /*009a*/ 	.short	0x0068


	//----- nvinfo : EIATTR_SW_WAR
	.align		4
.L_92:
        /*009c*/ 	.byte	0x04, 0x36
        /*009e*/ 	.short	(.L_94 - .L_93)
.L_93:
        /*00a0*/ 	.word	0x00000008
.L_94:


//--------------------- .nv.info._ZN3cub18CUB_300001_SM_10006detail9transform16transform_kernelINS2_10policy_hubILb1EN4cuda3std3__45tupleIJN6thrust24THRUST_300001_SM_1000_NS6detail15normal_iteratorINSA_10device_ptrIiEEEEEEEE10policy1000Ei15CalculateBitmapSF_JPiEEEvT0_iT1_T2_DpNS2_10kernel_argIT3_EE --------------------------
	.section	.nv.info._ZN3cub18CUB_300001_SM_10006detail9transform16transform_kernelINS2_10policy_hubILb1EN4cuda3std3__45tupleIJN6thrust24THRUST_300001_SM_1000_NS6detail15normal_iteratorINSA_10device_ptrIiEEEEEEEE10policy1000Ei15CalculateBitmapSF_JPiEEEvT0_iT1_T2_DpNS2_10kernel_argIT3_EE,"",@"SHT_CUDA_INFO"
	.sectionflags	@""
	.align	4


	//----- nvinfo : EIATTR_CUDA_API_VERSION
	.align		4
        /*0000*/ 	.byte	0x04, 0x37
        /*0002*/ 	.short	(.L_96 - .L_95)
.L_95:
        /*0004*/ 	.word	0x00000082


	//----- nvinfo : EIATTR_KPARAM_INFO
	.align		4
.L_96:
        /*0008*/ 	.byte	0x04, 0x17
        /*000a*/ 	.short	(.L_98 - .L_97)
.L_97:
        /*000c*/ 	.word	0x00000000
        /*0010*/ 	.short	0x0004
        /*0012*/ 	.short	0x0050
        /*0014*/ 	.byte	0x00, 0xf0, 0x41, 0x00


	//----- nvinfo : EIATTR_KPARAM_INFO
	.align		4
.L_98:
        /*0018*/ 	.byte	0x04, 0x17
        /*001a*/ 	.short	(.L_100 - .L_99)
.L_99:
        /*001c*/ 	.word	0x00000000
        /*0020*/ 	.short	0x0003
        /*0022*/ 	.short	0x0048
        /*0024*/ 	.byte	0x00, 0xf0, 0x21, 0x00


	//----- nvinfo : EIATTR_KPARAM_INFO
	.align		4
.L_100:
        /*0028*/ 	.byte	0x04, 0x17
        /*002a*/ 	.short	(.L_102 - .L_101)
.L_101:
        /*002c*/ 	.word	0x00000000
        /*0030*/ 	.short	0x0002
        /*0032*/ 	.short	0x0008
        /*0034*/ 	.byte	0x00, 0xf0, 0x01, 0x01


	//----- nvinfo : EIATTR_KPARAM_INFO
	.align		4
.L_102:
        /*0038*/ 	.byte	0x04, 0x17
        /*003a*/ 	.short	(.L_104 - .L_103)
.L_103:
        /*003c*/ 	.word	0x00000000
        /*0040*/ 	.short	0x0001
        /*0042*/ 	.short	0x0004
        /*0044*/ 	.byte	0x00, 0xf0, 0x11, 0x00


	//----- nvinfo : EIATTR_KPARAM_INFO
	.align		4
.L_104:
        /*0048*/ 	.byte	0x04, 0x17
        /*004a*/ 	.short	(.L_106 - .L_105)
.L_105:
        /*004c*/ 	.word	0x00000000
        /*0050*/ 	.short	0x0000
        /*0052*/ 	.short	0x0000
        /*0054*/ 	.byte	0x00, 0xf0, 0x11, 0x00


	//----- nvinfo : EIATTR_SPARSE_MMA_MASK
	.align		4
.L_106:
        /*0058*/ 	.byte	0x03, 0x50
        /*005a*/ 	.short	0x0000


	//----- nvinfo : EIATTR_MAXREG_COUNT
	.align		4
        /*005c*/ 	.byte	0x03, 0x1b
        /*005e*/ 	.short	0x00ff


	//----- nvinfo : EIATTR_MERCURY_ISA_VERSION
	.align		4
        /*0060*/ 	.byte	0x03, 0x5f
        /*0062*/ 	.short	0x0101


	//----- nvinfo : EIATTR_VRC_CTA_INIT_COUNT
	.align		4
        /*0064*/ 	.byte	0x02, 0x4a
	.zero		1
	.zero		1


	//----- nvinfo : EIATTR_EXIT_INSTR_OFFSETS
	.align		4
        /*0068*/ 	.byte	0x04, 0x1c
        /*006a*/ 	.short	(.L_108 - .L_107)


	//   ....[0]....
.L_107:
        /*006c*/ 	.word	0x000000b0


	//   ....[1]....
        /*0070*/ 	.word	0x00000150


	//----- nvinfo : EIATTR_MAX_THREADS
	.align		4
.L_108:
        /*0074*/ 	.byte	0x04, 0x05
        /*0076*/ 	.short	(.L_110 - .L_109)
.L_109:
        /*0078*/ 	.word	0x00000080
        /*007c*/ 	.word	0x00000001
        /*0080*/ 	.word	0x00000001


	//----- nvinfo : EIATTR_CRS_STACK_SIZE
	.align		4
.L_110:
        /*0084*/ 	.byte	0x04, 0x1e
        /*0086*/ 	.short	(.L_112 - .L_111)
.L_111:
        /*0088*/ 	.word	0x00000000


	//----- nvinfo : EIATTR_CBANK_PARAM_SIZE
	.align		4
.L_112:
        /*008c*/ 	.byte	0x03, 0x19
        /*008e*/ 	.short	0x0060


	//----- nvinfo : EIATTR_PARAM_CBANK
	.align		4
        /*0090*/ 	.byte	0x04, 0x0a
        /*0092*/ 	.short	(.L_114 - .L_113)
	.align		4
.L_113:
        /*0094*/ 	.word	index@(.nv.constant0._ZN3cub18CUB_300001_SM_10006detail9transform16transform_kernelINS2_10policy_hubILb1EN4cuda3std3__45tupleIJN6thrust24THRUST_300001_SM_1000_NS6detail15normal_iteratorINSA_10device_ptrIiEEEEEEEE10policy1000Ei15CalculateBitmapSF_JPiEEEvT0_iT1_T2_DpNS2_10kernel_argIT3_EE)
        /*0098*/ 	.short	0x0380
        /*009a*/ 	.short	0x0060


	//----- nvinfo : EIATTR_SW_WAR
	.align		4
.L_114:
        /*009c*/ 	.byte	0x04, 0x36
        /*009e*/ 	.short	(.L_116 - .L_115)
.L_115:
        /*00a0*/ 	.word	0x00000008
.L_116:


//--------------------- .nv.info._ZN3cub18CUB_300001_SM_10006detail8for_each13static_kernelINS2_12policy_hub_t12policy_500_tElN6thrust24THRUST_300001_SM_1000_NS8cuda_cub10__tabulate7functorINS7_6detail15normal_iteratorINS7_10device_ptrIiEEEENS7_6system6detail7generic6detail22compute_sequence_valueIivEElEEEEvT0_T1_ --------------------------
	.section	.nv.info._ZN3cub18CUB_300001_SM_10006detail8for_each13static_kernelINS2_12policy_hub_t12policy_500_tElN6thrust24THRUST_300001_SM_1000_NS8cuda_cub10__tabulate7functorINS7_6detail15normal_iteratorINS7_10device_ptrIiEEEENS7_6system6detail7generic6detail22compute_sequence_valueIivEElEEEEvT0_T1_,"",@"SHT_CUDA_INFO"
	.sectionflags	@""
	.align	4


	//----- nvinfo : EIATTR_CUDA_API_VERSION
	.align		4
        /*0000*/ 	.byte	0x04, 0x37
        /*0002*/ 	.short	(.L_118 - .L_117)
.L_117:
        /*0004*/ 	.word	0x00000082


	//----- nvinfo : EIATTR_KPARAM_INFO
	.align		4
.L_118:
        /*0008*/ 	.byte	0x04, 0x17
        /*000a*/ 	.short	(.L_120 - .L_119)
.L_119:
        /*000c*/ 	.word	0x00000000
        /*0010*/ 	.short	0x0001
        /*0012*/ 	.short	0x0008
        /*0014*/ 	.byte	0x00, 0xf0, 0x41, 0x00


	//----- nvinfo : EIATTR_KPARAM_INFO
	.align		4
.L_120:
        /*0018*/ 	.byte	0x04, 0x17
        /*001a*/ 	.short	(.L_122 - .L_121)
.L_121:
        /*001c*/ 	.word	0x00000000
        /*0020*/ 	.short	0x0000
        /*0022*/ 	.short	0x0000
        /*0024*/ 	.byte	0x00, 0xf0, 0x21, 0x00


	//----- nvinfo : EIATTR_SPARSE_MMA_MASK
	.align		4
.L_122:
        /*0028*/ 	.byte	0x03, 0x50
        /*002a*/ 	.short	0x0000


	//----- nvinfo : EIATTR_MAXREG_COUNT
	.align		4
        /*002c*/ 	.byte	0x03, 0x1b
        /*002e*/ 	.short	0x00ff


	//----- nvinfo : EIATTR_MERCURY_ISA_VERSION
	.align		4
        /*0030*/ 	.byte	0x03, 0x5f
        /*0032*/ 	.short	0x0101


	//----- nvinfo : EIATTR_VRC_CTA_INIT_COUNT
	.align		4
        /*0034*/ 	.byte	0x02, 0x4a
	.zero		1
	.zero		1


	//----- nvinfo : EIATTR_EXIT_INSTR_OFFSETS
	.align		4
        /*0038*/ 	.byte	0x04, 0x1c
        /*003a*/ 	.short	(.L_124 - .L_123)


	//   ....[0]....
.L_123:
        /*003c*/ 	.word	0x00000160


	//   ....[1]....
        /*0040*/ 	.word	0x000002b0


	//   ....[2]....
        /*0044*/ 	.word	0x00000340


	//----- nvinfo : EIATTR_MAX_THREADS
	.align		4
.L_124:
        /*0048*/ 	.byte	0x04, 0x05
        /*004a*/ 	.short	(.L_126 - .L_125)
.L_125:
        /*004c*/ 	.word	0x00000100
        /*0050*/ 	.word	0x00000001
        /*0054*/ 	.word	0x00000001


	//----- nvinfo : EIATTR_CRS_STACK_SIZE
	.align		4
.L_126:
        /*0058*/ 	.byte	0x04, 0x1e
        /*005a*/ 	.short	(.L_128 - .L_127)
.L_127:
        /*005c*/ 	.word	0x00000000


	//----- nvinfo : EIATTR_CBANK_PARAM_SIZE
	.align		4
.L_128:
        /*0060*/ 	.byte	0x03, 0x19
        /*0062*/ 	.short	0x0018


	//----- nvinfo : EIATTR_PARAM_CBANK
	.align		4
        /*0064*/ 	.byte	0x04, 0x0a
        /*0066*/ 	.short	(.L_130 - .L_129)
	.align		4
.L_129:
        /*0068*/ 	.word	index@(.nv.constant0._ZN3cub18CUB_300001_SM_10006detail8for_each13static_kernelINS2_12policy_hub_t12policy_500_tElN6thrust24THRUST_300001_SM_1000_NS8cuda_cub10__tabulate7functorINS7_6detail15normal_iteratorINS7_10device_ptrIiEEEENS7_6system6detail7generic6detail22compute_sequence_valueIivEElEEEEvT0_T1_)
        /*006c*/ 	.short	0x0380
        /*006e*/ 	.short	0x0018


	//----- nvinfo : EIATTR_SW_WAR
	.align		4
.L_130:
        /*0070*/ 	.byte	0x04, 0x36
        /*0072*/ 	.short	(.L_132 - .L_131)
.L_131:
        /*0074*/ 	.word	0x00000008
.L_132:


//--------------------- .nv.info._ZN3cub18CUB_300001_SM_10006detail8for_each13static_kernelINS2_12policy_hub_t12policy_500_tEmN6thrust24THRUST_300001_SM_1000_NS8cuda_cub20__uninitialized_fill7functorINS7_10device_ptrIiEEiEEEEvT0_T1_ --------------------------
	.section	.nv.info._ZN3cub18CUB_300001_SM_10006detail8for_each13static_kernelINS2_12policy_hub_t12policy_500_tEmN6thrust24THRUST_300001_SM_1000_NS8cuda_cub20__uninitialized_fill7functorINS7_10device_ptrIiEEiEEEEvT0_T1_,"",@"SHT_CUDA_INFO"
	.sectionflags	@""
	.align	4


	//----- nvinfo : EIATTR_CUDA_API_VERSION
	.align		4
        /*0000*/ 	.byte	0x04, 0x37
        /*0002*/ 	.short	(.L_134 - .L_133)
.L_133:
        /*0004*/ 	.word	0x00000082


	//----- nvinfo : EIATTR_KPARAM_INFO
	.align		4
.L_134:
        /*0008*/ 	.byte	0x04, 0x17
        /*000a*/ 	.short	(.L_136 - .L_135)
.L_135:
        /*000c*/ 	.word	0x00000000
        /*0010*/ 	.short	0x0001
        /*0012*/ 	.short	0x0008
        /*0014*/ 	.byte	0x00, 0xf0, 0x41, 0x00


	//----- nvinfo : EIATTR_KPARAM_INFO
	.align		4
.L_136:
        /*0018*/ 	.byte	0x04, 0x17
        /*001a*/ 	.short	(.L_138 - .L_137)
.L_137:
        /*001c*/ 	.word	0x00000000
        /*0020*/ 	.short	0x0000
        /*0022*/ 	.short	0x0000
        /*0024*/ 	.byte	0x00, 0xf0, 0x21, 0x00


	//----- nvinfo : EIATTR_SPARSE_MMA_MASK
	.align		4
.L_138:
        /*0028*/ 	.byte	0x03, 0x50
        /*002a*/ 	.short	0x0000


	//----- nvinfo : EIATTR_MAXREG_COUNT
	.align		4
        /*002c*/ 	.byte	0x03, 0x1b
        /*002e*/ 	.short	0x00ff


	//----- nvinfo : EIATTR_MERCURY_ISA_VERSION
	.align		4
        /*0030*/ 	.byte	0x03, 0x5f
        /*0032*/ 	.short	0x0101


	//----- nvinfo : EIATTR_VRC_CTA_INIT_COUNT
	.align		4
        /*0034*/ 	.byte	0x02, 0x4a
	.zero		1
	.zero		1


	//----- nvinfo : EIATTR_EXIT_INSTR_OFFSETS
	.align		4
        /*0038*/ 	.byte	0x04, 0x1c
        /*003a*/ 	.short	(.L_140 - .L_139)


	//   ....[0]....
.L_139:
        /*003c*/ 	.word	0x00000130


	//   ....[1]....
        /*0040*/ 	.word	0x00000230


	//   ....[2]....
        /*0044*/ 	.word	0x00000260


	//----- nvinfo : EIATTR_MAX_THREADS
	.align		4
.L_140:
        /*0048*/ 	.byte	0x04, 0x05
        /*004a*/ 	.short	(.L_142 - .L_141)
.L_141:
        /*004c*/ 	.word	0x00000100
        /*0050*/ 	.word	0x00000001
        /*0054*/ 	.word	0x00000001


	//----- nvinfo : EIATTR_CBANK_PARAM_SIZE
	.align		4
.L_142:
        /*0058*/ 	.byte	0x03, 0x19
        /*005a*/ 	.short	0x0018


	//----- nvinfo : EIATTR_PARAM_CBANK
	.align		4
        /*005c*/ 	.byte	0x04, 0x0a
        /*005e*/ 	.short	(.L_144 - .L_143)
	.align		4
.L_143:
        /*0060*/ 	.word	index@(.nv.constant0._ZN3cub18CUB_300001_SM_10006detail8for_each13static_kernelINS2_12policy_hub_t12policy_500_tEmN6thrust24THRUST_300001_SM_1000_NS8cuda_cub20__uninitialized_fill7functorINS7_10device_ptrIiEEiEEEEvT0_T1_)
        /*0064*/ 	.short	0x0380
        /*0066*/ 	.short	0x0018


	//----- nvinfo : EIATTR_SW_WAR
	.align		4
.L_144:
        /*0068*/ 	.byte	0x04, 0x36
        /*006a*/ 	.short	(.L_146 - .L_145)
.L_145:
        /*006c*/ 	.word	0x00000008
.L_146:


//--------------------- .nv.info._ZN3cub18CUB_300001_SM_10006detail11EmptyKernelIvEEvv --------------------------
	.section	.nv.info._ZN3cub18CUB_300001_SM_10006detail11EmptyKernelIvEEvv,"",@"SHT_CUDA_INFO"
	.sectionflags	@""
	.align	4


	//----- nvinfo : EIATTR_CUDA_API_VERSION
	.align		4
        /*0000*/ 	.byte	0x04, 0x37
        /*0002*/ 	.short	(.L_148 - .L_147)
.L_147:
        /*0004*/ 	.word	0x00000082


	//----- nvinfo : EIATTR_SPARSE_MMA_MASK
	.align		4
.L_148:
        /*0008*/ 	.byte	0x03, 0x50
        /*000a*/ 	.short	0x0000


	//----- nvinfo : EIATTR_MAXREG_COUNT
	.align		4
        /*000c*/ 	.byte	0x03, 0x1b
        /*000e*/ 	.short	0x00ff


	//----- nvinfo : EIATTR_MERCURY_ISA_VERSION
	.align		4
        /*0010*/ 	.byte	0x03, 0x5f
        /*0012*/ 	.short	0x0101


	//----- nvinfo : EIATTR_VRC_CTA_INIT_COUNT
	.align		4
        /*0014*/ 	.byte	0x02, 0x4a
	.zero		1
	.zero		1


	//----- nvinfo : EIATTR_EXIT_INSTR_OFFSETS
	.align		4
        /*0018*/ 	.byte	0x04, 0x1c
        /*001a*/ 	.short	(.L_150 - .L_149)


	//   ....[0]....
.L_149:
        /*001c*/ 	.word	0x00000010


	//----- nvinfo : EIATTR_SW_WAR
	.align		4
.L_150:
        /*0020*/ 	.byte	0x04, 0x36
        /*0022*/ 	.short	(.L_152 - .L_151)
.L_151:
        /*0024*/ 	.word	0x00000008
.L_152:


//--------------------- .nv.callgraph             --------------------------
	.section	.nv.callgraph,"",@"SHT_CUDA_CALLGRAPH"
	.align	4
	.sectionentsize	8
	.align		4
        /*0000*/ 	.word	0x00000000
	.align		4
        /*0004*/ 	.word	0xffffffff
	.align		4
        /*0008*/ 	.word	0x00000000
	.align		4
        /*000c*/ 	.word	0xfffffffe
	.align		4
        /*0010*/ 	.word	0x00000000
	.align		4
        /*0014*/ 	.word	0xfffffffd
	.align		4
        /*0018*/ 	.word	0x00000000
	.align		4
        /*001c*/ 	.word	0xfffffffc


//--------------------- .nv.constant4             --------------------------
	.section	.nv.constant4,"a",@progbits
	.align	8
	.align		8
.nv.constant4:
        /*0000*/ 	.dword	_ZN34_INTERNAL_df37475f_4_k_cu_8086c11f4cuda3std3__45__cpo5beginE
	.align		8
        /*0008*/ 	.dword	_ZN34_INTERNAL_df37475f_4_k_cu_8086c11f4cuda3std3__45__cpo3endE
	.align		8
        /*0010*/ 	.dword	_ZN34_INTERNAL_df37475f_4_k_cu_8086c11f4cuda3std3__45__cpo6cbeginE
	.align		8
        /*0018*/ 	.dword	_ZN34_INTERNAL_df37475f_4_k_cu_8086c11f4cuda3std3__45__cpo4cendE
	.align		8
        /*0020*/ 	.dword	_ZN34_INTERNAL_df37475f_4_k_cu_8086c11f4cuda3std3__45__cpo6rbeginE
	.align		8
        /*0028*/ 	.dword	_ZN34_INTERNAL_df37475f_4_k_cu_8086c11f4cuda3std3__45__cpo4rendE
	.align		8
        /*0030*/ 	.dword	_ZN34_INTERNAL_df37475f_4_k_cu_8086c11f4cuda3std3__45__cpo7crbeginE
	.align		8
        /*0038*/ 	.dword	_ZN34_INTERNAL_df37475f_4_k_cu_8086c11f4cuda3std3__45__cpo5crendE
	.align		8
        /*0040*/ 	.dword	_ZN34_INTERNAL_df37475f_4_k_cu_8086c11f4cuda3std3__436_GLOBAL__N__df37475f_4_k_cu_8086c11f6ignoreE
	.align		8
        /*0048*/ 	.dword	_ZN34_INTERNAL_df37475f_4_k_cu_8086c11f4cuda3std3__419piecewise_constructE
	.align		8
        /*0050*/ 	.dword	_ZN34_INTERNAL_df37475f_4_k_cu_8086c11f4cuda3std3__48in_placeE
	.align		8
        /*0058*/ 	.dword	_ZN34_INTERNAL_df37475f_4_k_cu_8086c11f4cuda3std3__420unreachable_sentinelE
	.align		8
        /*0060*/ 	.dword	_ZN34_INTERNAL_df37475f_4_k_cu_8086c11f4cuda3std3__47nulloptE
	.align		8
        /*0068*/ 	.dword	_ZN34_INTERNAL_df37475f_4_k_cu_8086c11f4cuda3std3__48unexpectE
	.align		8
        /*0070*/ 	.dword	_ZN34_INTERNAL_df37475f_4_k_cu_8086c11f4cuda3std6ranges3__45__cpo4swapE
	.align		8
        /*0078*/ 	.dword	_ZN34_INTERNAL_df37475f_4_k_cu_8086c11f4cuda3std6ranges3__45__cpo9iter_moveE
	.align		8
        /*0080*/ 	.dword	_ZN34_INTERNAL_df37475f_4_k_cu_8086c11f4cuda3std6ranges3__45__cpo5beginE
	.align		8
        /*0088*/ 	.dword	_ZN34_INTERNAL_df37475f_4_k_cu_8086c11f4cuda3std6ranges3__45__cpo3endE
	.align		8
        /*0090*/ 	.dword	_ZN34_INTERNAL_df37475f_4_k_cu_8086c11f4cuda3std6ranges3__45__cpo6cbeginE
	.align		8
        /*0098*/ 	.dword	_ZN34_INTERNAL_df37475f_4_k_cu_8086c11f4cuda3std6ranges3__45__cpo4cendE
	.align		8
        /*00a0*/ 	.dword	_ZN34_INTERNAL_df37475f_4_k_cu_8086c11f4cuda3std6ranges3__45__cpo7advanceE
	.align		8
        /*00a8*/ 	.dword	_ZN34_INTERNAL_df37475f_4_k_cu_8086c11f4cuda3std6ranges3__45__cpo9iter_swapE
	.align		8
        /*00b0*/ 	.dword	_ZN34_INTERNAL_df37475f_4_k_cu_8086c11f4cuda3std6ranges3__45__cpo4nextE
	.align		8
        /*00b8*/ 	.dword	_ZN34_INTERNAL_df37475f_4_k_cu_8086c11f4cuda3std6ranges3__45__cpo4prevE
	.align		8
        /*00c0*/ 	.dword	_ZN34_INTERNAL_df37475f_4_k_cu_8086c11f4cuda3std6ranges3__45__cpo4dataE
	.align		8
        /*00c8*/ 	.dword	_ZN34_INTERNAL_df37475f_4_k_cu_8086c11f4cuda3std6ranges3__45__cpo5cdataE
	.align		8
        /*00d0*/ 	.dword	_ZN34_INTERNAL_df37475f_4_k_cu_8086c11f4cuda3std6ranges3__45__cpo4sizeE
	.align		8
        /*00d8*/ 	.dword	_ZN34_INTERNAL_df37475f_4_k_cu_8086c11f4cuda3std6ranges3__45__cpo5ssizeE
	.align		8
        /*00e0*/ 	.dword	_ZN34_INTERNAL_df37475f_4_k_cu_8086c11f4cuda3std6ranges3__45__cpo8distanceE
	.align		8
        /*00e8*/ 	.dword	_ZN34_INTERNAL_df37475f_4_k_cu_8086c11f6thrust24THRUST_300001_SM_1000_NS8cuda_cub3parE
	.align		8
        /*00f0*/ 	.dword	_ZN34_INTERNAL_df37475f_4_k_cu_8086c11f6thrust24THRUST_300001_SM_1000_NS8cuda_cub10par_nosyncE
	.align		8
        /*00f8*/ 	.dword	_ZN34_INTERNAL_df37475f_4_k_cu_8086c11f6thrust24THRUST_300001_SM_1000_NS6system6detail10sequential3seqE
	.align		8
        /*0100*/ 	.dword	_ZN34_INTERNAL_df37475f_4_k_cu_8086c11f6thrust24THRUST_300001_SM_1000_NS12placeholders2_1E
	.align		8
        /*0108*/ 	.dword	_ZN34_INTERNAL_df37475f_4_k_cu_8086c11f6thrust24THRUST_300001_SM_1000_NS12placeholders2_2E
	.align		8
        /*0110*/ 	.dword	_ZN34_INTERNAL_df37475f_4_k_cu_8086c11f6thrust24THRUST_300001_SM_1000_NS12placeholders2_3E
	.align		8
        /*0118*/ 	.dword	_ZN34_INTERNAL_df37475f_4_k_cu_8086c11f6thrust24THRUST_300001_SM_1000_NS12placeholders2_4E
	.align		8
        /*0120*/ 	.dword	_ZN34_INTERNAL_df37475f_4_k_cu_8086c11f6thrust24THRUST_300001_SM_1000_NS12placeholders2_5E
	.align		8
        /*0128*/ 	.dword	_ZN34_INTERNAL_df37475f_4_k_cu_8086c11f6thrust24THRUST_300001_SM_1000_NS12placeholders2_6E
	.align		8
        /*0130*/ 	.dword	_ZN34_INTERNAL_df37475f_4_k_cu_8086c11f6thrust24THRUST_300001_SM_1000_NS12placeholders2_7E
	.align		8
        /*0138*/ 	.dword	_ZN34_INTERNAL_df37475f_4_k_cu_8086c11f6thrust24THRUST_300001_SM_1000_NS12placeholders2_8E
	.align		8
        /*0140*/ 	.dword	_ZN34_INTERNAL_df37475f_4_k_cu_8086c11f6thrust24THRUST_300001_SM_1000_NS12placeholders2_9E
	.align		8
        /*0148*/ 	.dword	_ZN34_INTERNAL_df37475f_4_k_cu_8086c11f6thrust24THRUST_300001_SM_1000_NS12placeholders3_10E
	.align		8
        /*0150*/ 	.dword	_ZN34_INTERNAL_df37475f_4_k_cu_8086c11f6thrust24THRUST_300001_SM_1000_NS3seqE


//--------------------- .text._ZN3cub18CUB_300001_SM_10006detail9transform16transform_kernelINS2_10policy_hubILb1EN4cuda3std3__45tupleIJN6thrust24THRUST_300001_SM_1000_NS6detail15normal_iteratorINSA_10device_ptrIiEEEEEEEE10policy1000El15CalculateBitmapSF_JPiEEEvT0_iT1_T2_DpNS2_10kernel_argIT3_EE --------------------------
	.section	.text._ZN3cub18CUB_300001_SM_10006detail9transform16transform_kernelINS2_10policy_hubILb1EN4cuda3std3__45tupleIJN6thrust24THRUST_300001_SM_1000_NS6detail15normal_iteratorINSA_10device_ptrIiEEEEEEEE10policy1000El15CalculateBitmapSF_JPiEEEvT0_iT1_T2_DpNS2_10kernel_argIT3_EE,"ax",@progbits
	.align	128
        .global         _ZN3cub18CUB_300001_SM_10006detail9transform16transform_kernelINS2_10policy_hubILb1EN4cuda3std3__45tupleIJN6thrust24THRUST_300001_SM_1000_NS6detail15normal_iteratorINSA_10device_ptrIiEEEEEEEE10policy1000El15CalculateBitmapSF_JPiEEEvT0_iT1_T2_DpNS2_10kernel_argIT3_EE
        .type           _ZN3cub18CUB_300001_SM_10006detail9transform16transform_kernelINS2_10policy_hubILb1EN4cuda3std3__45tupleIJN6thrust24THRUST_300001_SM_1000_NS6detail15normal_iteratorINSA_10device_ptrIiEEEEEEEE10policy1000El15CalculateBitmapSF_JPiEEEvT0_iT1_T2_DpNS2_10kernel_argIT3_EE,@function
        .size           _ZN3cub18CUB_300001_SM_10006detail9transform16transform_kernelINS2_10policy_hubILb1EN4cuda3std3__45tupleIJN6thrust24THRUST_300001_SM_1000_NS6detail15normal_iteratorINSA_10device_ptrIiEEEEEEEE10policy1000El15CalculateBitmapSF_JPiEEEvT0_iT1_T2_DpNS2_10kernel_argIT3_EE,(.L_x_11 - _ZN3cub18CUB_300001_SM_10006detail9transform16transform_kernelINS2_10policy_hubILb1EN4cuda3std3__45tupleIJN6thrust24THRUST_300001_SM_1000_NS6detail15normal_iteratorINSA_10device_ptrIiEEEEEEEE10policy1000El15CalculateBitmapSF_JPiEEEvT0_iT1_T2_DpNS2_10kernel_argIT3_EE)
        .other          _ZN3cub18CUB_300001_SM_10006detail9transform16transform_kernelINS2_10policy_hubILb1EN4cuda3std3__45tupleIJN6thrust24THRUST_300001_SM_1000_NS6detail15normal_iteratorINSA_10device_ptrIiEEEEEEEE10policy1000El15CalculateBitmapSF_JPiEEEvT0_iT1_T2_DpNS2_10kernel_argIT3_EE,@"STO_CUDA_ENTRY STV_DEFAULT"
_ZN3cub18CUB_300001_SM_10006detail9transform16transform_kernelINS2_10policy_hubILb1EN4cuda3std3__45tupleIJN6thrust24THRUST_300001_SM_1000_NS6detail15normal_iteratorINSA_10device_ptrIiEEEEEEEE10policy1000El15CalculateBitmapSF_JPiEEEvT0_iT1_T2_DpNS2_10kernel_argIT3_EE:
.text._ZN3cub18CUB_300001_SM_10006detail9transform16transform_kernelINS2_10policy_hubILb1EN4cuda3std3__45tupleIJN6thrust24THRUST_300001_SM_1000_NS6detail15normal_iteratorINSA_10device_ptrIiEEEEEEEE10policy1000El15CalculateBitmapSF_JPiEEEvT0_iT1_T2_DpNS2_10kernel_argIT3_EE:
[----:B------:R-:W-:Y:S01]  /*0000*/  LDC R1, c[0x0][0x37c] ;  /* 0x0000df00ff017b82 */ /* 0x000fe20000000800 */
[----:B------:R-:W0:Y:S07]  /*0010*/  LDCU UR6, c[0x0][0x388] ;  /* 0x00007100ff0677ac */ /* 0x000e2e0008000800 */
[----:B------:R-:W1:Y:S01]  /*0020*/  S2UR UR7, SR_CTAID.X ;  /* 0x00000000000779c3 */ /* 0x000e620000002500 */
[----:B------:R-:W2:Y:S01]  /*0030*/  S2R R5, SR_TID.X ;  /* 0x0000000000057919 */ /* 0x000ea20000002100 */
[----:B------:R-:W3:Y:S01]  /*0040*/  LDCU.64 UR10, c[0x0][0x380] ;  /* 0x00007000ff0a77ac */ /* 0x000ee20008000a00 */
[----:B0-----:R-:W-:-:S04]  /*0050*/  USHF.L.U32 UR6, UR6, 0x7, URZ ;  /* 0x0000000706067899 */ /* 0x001fc800080006ff */
[----:B------:R-:W-:Y:S02]  /*0060*/  USHF.R.S32.HI UR12, URZ, 0x1f, UR6 ;  /* 0x0000001fff0c7899 */ /* 0x000fe40008011406 */
[----:B-1----:R-:W-:Y:S02]  /*0070*/  UIMAD.WIDE.U32 UR4, UR6, UR7, URZ ;  /* 0x00000007060472a5 */ /* 0x002fe4000f8e00ff */
[----:B------:R-:W-:Y:S02]  /*0080*/  UIMAD UR9, UR12, UR7, URZ ;  /* 0x000000070c0972a4 */ /* 0x000fe4000f8e02ff */
[----:B---3--:R-:W-:Y:S02]  /*0090*/  UIADD3 UR7, UP1, UPT, -UR4, UR10, URZ ;  /* 0x0000000a04077290 */ /* 0x008fe4000ff3e1ff */
[----:B------:R-:W-:Y:S02]  /*00a0*/  UIADD3 UR9, UPT, UPT, UR5, UR9, URZ ;  /* 0x0000000905097290 */ /* 0x000fe4000fffe0ff */
[----:B------:R-:W-:Y:S01]  /*00b0*/  UISETP.LT.U32.AND UP0, UPT, UR7, UR6, UPT ;  /* 0x000000060700728c */ /* 0x000fe2000bf01070 */
[----:B--2---:R-:W-:Y:S01]  /*00c0*/  IMAD.SHL.U32 R0, R5, 0x80, RZ ;  /* 0x0000008005007824 */ /* 0x004fe200078e00ff */
[----:B------:R-:W-:-:S04]  /*00d0*/  UIADD3.X UR8, UPT, UPT, ~UR9, UR11, URZ, UP1, !UPT ;  /* 0x0000000b09087290 */ /* 0x000fc80008ffe5ff */
[----:B------:R-:W-:-:S04]  /*00e0*/  UISETP.LT.AND.EX UP0, UPT, UR8, UR12, UPT, UP0 ;  /* 0x0000000c0800728c */ /* 0x000fc8000bf01300 */
[----:B------:R-:W-:-:S04]  /*00f0*/  USEL UR6, UR7, UR6, UP0 ;  /* 0x0000000607067287 */ /* 0x000fc80008000000 */
[----:B------:R-:W-:-:S06]  /*0100*/  USHF.L.U32 UR6, UR6, 0x2, URZ ;  /* 0x0000000206067899 */ /* 0x000fcc00080006ff */
[----:B------:R-:W-:-:S13]  /*0110*/  ISETP.GE.AND P0, PT, R0, UR6, PT ;  /* 0x0000000600007c0c */ /* 0x000fda000bf06270 */
[----:B------:R-:W-:Y:S05]  /*0120*/  @P0 EXIT ;  /* 0x000000000000094d */ /* 0x000fea0003800000 */
[----:B------:R-:W0:Y:S02]  /*0130*/  LDCU.64 UR10, c[0x0][0x3d8] ;  /* 0x00007b00ff0a77ac */ /* 0x000e240008000a00 */
[----:B0-----:R-:W-:-:S04]  /*0140*/  ULEA UR5, UP0, UR4, UR10, 0x2 ;  /* 0x0000000a04057291 */ /* 0x001fc8000f8010ff */
[----:B------:R-:W-:Y:S02]  /*0150*/  ULEA.HI.X UR4, UR4, UR11, UR9, 0x2, UP0 ;  /* 0x0000000b04047291 */ /* 0x000fe400080f1409 */
[----:B------:R-:W-:-:S04]  /*0160*/  MOV R2, UR5 ;  /* 0x0000000500027c02 */ /* 0x000fc80008000f00 */
[----:B------:R-:W-:Y:S02]  /*0170*/  IMAD.U32 R3, RZ, RZ, UR4 ;  /* 0x00000004ff037e24 */ /* 0x000fe4000f8e00ff */
[----:B------:R-:W-:-:S07]  /*0180*/  IMAD.WIDE.U32 R2, R5, 0x80, R2 ;  /* 0x0000008005027825 */ /* 0x000fce00078e0002 */
.L_x_0:
[----:B------:R-:W-:Y:S01]  /*0190*/  IADD3 R0, PT, PT, R0, 0x4000, RZ ;  /* 0x0000400000007810 */ /* 0x000fe20007ffe0ff */
[----:B------:R0:W-:Y:S03]  /*01a0*/  CCTL.E.PF2 [R2] ;  /* 0x000000000200798f */ /* 0x0001e60000800100 */
[----:B------:R-:W-:Y:S02]  /*01b0*/  ISETP.GE.AND P0, PT, R0, UR6, PT ;  /* 0x0000000600007c0c */ /* 0x000fe4000bf06270 */
[----:B0-----:R-:W-:-:S05]  /*01c0*/  IADD3 R2, P1, PT, R2, 0x4000, RZ ;  /* 0x0000400002027810 */ /* 0x001fca0007f3e0ff */
[----:B------:R-:W-:-:S06]  /*01d0*/  IMAD.X R3, RZ, RZ, R3, P1 ;  /* 0x000000ffff037224 */ /* 0x000fcc00008e0603 */
[----:B------:R-:W-:Y:S05]  /*01e0*/  @!P0 BRA `(.L_x_0) ;  /* 0xfffffffc00e88947 */ /* 0x000fea000383ffff */
[----:B------:R-:W-:Y:S05]  /*01f0*/  EXIT ;  /* 0x000000000000794d */ /* 0x000fea0003800000 */
.L_x_1:
[----:B------:R-:W-:-:S00]  /*0200*/  BRA `(.L_x_1) ;  /* 0xfffffffc00fc7947 */ /* 0x000fc0000383ffff */
[----:B------:R-:W-:-:S00]  /*0210*/  NOP ;  /* 0x0000000000007918 */ /* 0x000fc00000000000 */
        /* <DEDUP_REMOVED lines=14> */
.L_x_11:


//--------------------- .text._ZN3cub18CUB_300001_SM_10006detail9transform16transform_kernelINS2_10policy_hubILb1EN4cuda3std3__45tupleIJN6thrust24THRUST_300001_SM_1000_NS6detail15normal_iteratorINSA_10device_ptrIiEEEEEEEE10policy1000Ei15CalculateBitmapSF_JPiEEEvT0_iT1_T2_DpNS2_10kernel_argIT3_EE --------------------------
	.section	.text._ZN3cub18CUB_300001_SM_10006detail9transform16transform_kernelINS2_10policy_hubILb1EN4cuda3std3__45tupleIJN6thrust24THRUST_300001_SM_1000_NS6detail15normal_iteratorINSA_10device_ptrIiEEEEEEEE10policy1000Ei15CalculateBitmapSF_JPiEEEvT0_iT1_T2_DpNS2_10kernel_argIT3_EE,"ax",@progbits
	.align	128
        .global         _ZN3cub18CUB_300001_SM_10006detail9transform16transform_kernelINS2_10policy_hubILb1EN4cuda3std3__45tupleIJN6thrust24THRUST_300001_SM_1000_NS6detail15normal_iteratorINSA_10device_ptrIiEEEEEEEE10policy1000Ei15CalculateBitmapSF_JPiEEEvT0_iT1_T2_DpNS2_10kernel_argIT3_EE
        .type           _ZN3cub18CUB_300001_SM_10006detail9transform16transform_kernelINS2_10policy_hubILb1EN4cuda3std3__45tupleIJN6thrust24THRUST_300001_SM_1000_NS6detail15normal_iteratorINSA_10device_ptrIiEEEEEEEE10policy1000Ei15CalculateBitmapSF_JPiEEEvT0_iT1_T2_DpNS2_10kernel_argIT3_EE,@function
        .size           _ZN3cub18CUB_300001_SM_10006detail9transform16transform_kernelINS2_10policy_hubILb1EN4cuda3std3__45tupleIJN6thrust24THRUST_300001_SM_1000_NS6detail15normal_iteratorINSA_10device_ptrIiEEEEEEEE10policy1000Ei15CalculateBitmapSF_JPiEEEvT0_iT1_T2_DpNS2_10kernel_argIT3_EE,(.L_x_12 - _ZN3cub18CUB_300001_SM_10006detail9transform16transform_kernelINS2_10policy_hubILb1EN4cuda3std3__45tupleIJN6thrust24THRUST_300001_SM_1000_NS6detail15normal_iteratorINSA_10device_ptrIiEEEEEEEE10policy1000Ei15CalculateBitmapSF_JPiEEEvT0_iT1_T2_DpNS2_10kernel_argIT3_EE)
        .other          _ZN3cub18CUB_300001_SM_10006detail9transform16transform_kernelINS2_10policy_hubILb1EN4cuda3std3__45tupleIJN6thrust24THRUST_300001_SM_1000_NS6detail15normal_iteratorINSA_10device_ptrIiEEEEEEEE10policy1000Ei15CalculateBitmapSF_JPiEEEvT0_iT1_T2_DpNS2_10kernel_argIT3_EE,@"STO_CUDA_ENTRY STV_DEFAULT"
_ZN3cub18CUB_300001_SM_10006detail9transform16transform_kernelINS2_10policy_hubILb1EN4cuda3std3__45tupleIJN6thrust24THRUST_300001_SM_1000_NS6detail15normal_iteratorINSA_10device_ptrIiEEEEEEEE10policy1000Ei15CalculateBitmapSF_JPiEEEvT0_iT1_T2_DpNS2_10kernel_argIT3_EE:
.text._ZN3cub18CUB_300001_SM_10006detail9transform16transform_kernelINS2_10policy_hubILb1EN4cuda3std3__45tupleIJN6thrust24THRUST_300001_SM_1000_NS6detail15normal_iteratorINSA_10device_ptrIiEEEEEEEE10policy1000Ei15CalculateBitmapSF_JPiEEEvT0_iT1_T2_DpNS2_10kernel_argIT3_EE:
[----:B------:R-:W-:Y:S08]  /*0000*/  LDC R1, c[0x0][0x37c] ;  /* 0x0000df00ff017b82 */ /* 0x000ff00000000800 */
[----:B------:R-:W0:Y:S01]  /*0010*/  LDC.64 R2, c[0x0][0x380] ;  /* 0x0000e000ff027b82 */ /* 0x000e220000000a00 */
[----:B------:R-:W1:Y:S07]  /*0020*/  S2R R9, SR_TID.X ;  /* 0x0000000000097919 */ /* 0x000e6e0000002100 */
[----:B------:R-:W2:Y:S01]  /*0030*/  S2UR UR4, SR_CTAID.X ;  /* 0x00000000000479c3 */ /* 0x000ea20000002500 */
[----:B0-----:R-:W-:-:S04]  /*0040*/  IMAD.SHL.U32 R3, R3, 0x80, RZ ;  /* 0x0000008003037824 */ /* 0x001fc800078e00ff */
[----:B--2---:R-:W-:Y:S01]  /*0050*/  IMAD R5, R3, UR4, RZ ;  /* 0x0000000403057c24 */ /* 0x004fe2000f8e02ff */
[----:B-1----:R-:W-:-:S03]  /*0060*/  SHF.L.U32 R7, R9, 0x7, RZ ;  /* 0x0000000709077819 */ /* 0x002fc600000006ff */
[----:B------:R-:W-:-:S05]  /*0070*/  IMAD.MOV R0, RZ, RZ, -R5 ;  /* 0x000000ffff007224 */ /* 0x000fca00078e0a05 */
[----:B------:R-:W-:-:S05]  /*0080*/  VIADDMNMX R3, R0, R2, R3, PT ;  /* 0x0000000200037246 */ /* 0x000fca0003800103 */
[----:B------:R-:W-:-:S05]  /*0090*/  IMAD.SHL.U32 R0, R3, 0x4, RZ ;  /* 0x0000000403007824 */ /* 0x000fca00078e00ff */
[----:B------:R-:W-:-:S13]  /*00a0*/  ISETP.GE.AND P0, PT, R7, R0, PT ;  /* 0x000000000700720c */ /* 0x000fda0003f06270 */
[----:B------:R-:W-:Y:S05]  /*00b0*/  @P0 EXIT ;  /* 0x000000000000094d */ /* 0x000fea0003800000 */
[----:B------:R-:W0:Y:S02]  /*00c0*/  LDC.64 R2, c[0x0][0x3d0] ;  /* 0x0000f400ff027b82 */ /* 0x000e240000000a00 */
[----:B0-----:R-:W-:-:S04]  /*00d0*/  IMAD.WIDE.U32 R2, R9, 0x80, R2 ;  /* 0x0000008009027825 */ /* 0x001fc800078e0002 */
[----:B------:R-:W-:-:S07]  /*00e0*/  IMAD.WIDE R2, R5, 0x4, R2 ;  /* 0x0000000405027825 */ /* 0x000fce00078e0202 */
.L_x_2:
[----:B------:R-:W-:Y:S01]  /*00f0*/  IADD3 R7, PT, PT, R7, 0x4000, RZ ;  /* 0x0000400007077810 */ /* 0x000fe20007ffe0ff */
[----:B------:R0:W-:Y:S03]  /*0100*/  CCTL.E.PF2 [R2] ;  /* 0x000000000200798f */ /* 0x0001e60000800100 */
[----:B------:R-:W-:Y:S02]  /*0110*/  ISETP.GE.AND P0, PT, R7, R0, PT ;  /* 0x000000000700720c */ /* 0x000fe40003f06270 */
[----:B0-----:R-:W-:-:S04]  /*0120*/  IADD3 R2, P1, PT, R2, 0x4000, RZ ;  /* 0x0000400002027810 */ /* 0x001fc80007f3e0ff */
[----:B------:R-:W-:-:S07]  /*0130*/  IADD3.X R3, PT, PT, RZ, R3, RZ, P1, !PT ;  /* 0x00000003ff037210 */ /* 0x000fce0000ffe4ff */
[----:B------:R-:W-:Y:S05]  /*0140*/  @!P0 BRA `(.L_x_2) ;  /* 0xfffffffc00e88947 */ /* 0x000fea000383ffff */
[----:B------:R-:W-:Y:S05]  /*0150*/  EXIT ;  /* 0x000000000000794d */ /* 0x000fea0003800000 */
.L_x_3:
        /* <DEDUP_REMOVED lines=10> */
.L_x_12:


//--------------------- .text._ZN3cub18CUB_300001_SM_10006detail8for_each13static_kernelINS2_12policy_hub_t12policy_500_tElN6thrust24THRUST_300001_SM_1000_NS8cuda_cub10__tabulate7functorINS7_6detail15normal_iteratorINS7_10device_ptrIiEEEENS7_6system6detail7generic6detail22compute_sequence_valueIivEElEEEEvT0_T1_ --------------------------
	.section	.text._ZN3cub18CUB_300001_SM_10006detail8for_each13static_kernelINS2_12policy_hub_t12policy_500_tElN6thrust24THRUST_300001_SM_1000_NS8cuda_cub10__tabulate7functorINS7_6detail15normal_iteratorINS7_10device_ptrIiEEEENS7_6system6detail7generic6detail22compute_sequence_valueIivEElEEEEvT0_T1_,"ax",@progbits
	.align	128
        .global         _ZN3cub18CUB_300001_SM_10006detail8for_each13static_kernelINS2_12policy_hub_t12policy_500_tElN6thrust24THRUST_300001_SM_1000_NS8cuda_cub10__tabulate7functorINS7_6detail15normal_iteratorINS7_10device_ptrIiEEEENS7_6system6detail7generic6detail22compute_sequence_valueIivEElEEEEvT0_T1_
        .type           _ZN3cub18CUB_300001_SM_10006detail8for_each13static_kernelINS2_12policy_hub_t12policy_500_tElN6thrust24THRUST_300001_SM_1000_NS8cuda_cub10__tabulate7functorINS7_6detail15normal_iteratorINS7_10device_ptrIiEEEENS7_6system6detail7generic6detail22compute_sequence_valueIivEElEEEEvT0_T1_,@function
        .size           _ZN3cub18CUB_300001_SM_10006detail8for_each13static_kernelINS2_12policy_hub_t12policy_500_tElN6thrust24THRUST_300001_SM_1000_NS8cuda_cub10__tabulate7functorINS7_6detail15normal_iteratorINS7_10device_ptrIiEEEENS7_6system6detail7generic6detail22compute_sequence_valueIivEElEEEEvT0_T1_,(.L_x_13 - _ZN3cub18CUB_300001_SM_10006detail8for_each13static_kernelINS2_12policy_hub_t12policy_500_tElN6thrust24THRUST_300001_SM_1000_NS8cuda_cub10__tabulate7functorINS7_6detail15normal_iteratorINS7_10device_ptrIiEEEENS7_6system6detail7generic6detail22compute_sequence_valueIivEElEEEEvT0_T1_)
        .other          _ZN3cub18CUB_300001_SM_10006detail8for_each13static_kernelINS2_12policy_hub_t12policy_500_tElN6thrust24THRUST_300001_SM_1000_NS8cuda_cub10__tabulate7functorINS7_6detail15normal_iteratorINS7_10device_ptrIiEEEENS7_6system6detail7generic6detail22compute_sequence_valueIivEElEEEEvT0_T1_,@"STO_CUDA_ENTRY STV_DEFAULT"
_ZN3cub18CUB_300001_SM_10006detail8for_each13static_kernelINS2_12policy_hub_t12policy_500_tElN6thrust24THRUST_300001_SM_1000_NS8cuda_cub10__tabulate7functorINS7_6detail15normal_iteratorINS7_10device_ptrIiEEEENS7_6system6detail7generic6detail22compute_sequence_valueIivEElEEEEvT0_T1_:
.text._ZN3cub18CUB_300001_SM_10006detail8for_each13static_kernelINS2_12policy_hub_t12policy_500_tElN6thrust24THRUST_300001_SM_1000_NS8cuda_cub10__tabulate7functorINS7_6detail15normal_iteratorINS7_10device_ptrIiEEEENS7_6system6detail7generic6detail22compute_sequence_valueIivEElEEEEvT0_T1_:
[----:B------:R-:W-:Y:S08]  /*0000*/  LDC R1, c[0x0][0x37c] ;  /* 0x0000df00ff017b82 */ /* 0x000ff00000000800 */
[----:B------:R-:W0:Y:S01]  /*0010*/  S2UR UR4, SR_CTAID.X ;  /* 0x00000000000479c3 */ /* 0x000e220000002500 */
[----:B------:R-:W1:Y:S01]  /*0020*/  LDCU.64 UR6, c[0x0][0x380] ;  /* 0x00007000ff0677ac */ /* 0x000e620008000a00 */
[----:B------:R-:W2:Y:S01]  /*0030*/  LDCU.64 UR8, c[0x0][0x358] ;  /* 0x00006b00ff0877ac */ /* 0x000ea20008000a00 */
[----:B0-----:R-:W-:-:S04]  /*0040*/  UIMAD.WIDE.U32 UR4, UR4, 0x200, URZ ;  /* 0x00000200040478a5 */ /* 0x001fc8000f8e00ff */
[----:B-1----:R-:W-:-:S04]  /*0050*/  UIADD3 UR6, UP0, UPT, -UR4, UR6, URZ ;  /* 0x0000000604067290 */ /* 0x002fc8000ff1e1ff */
[----:B------:R-:W-:Y:S02]  /*0060*/  UIADD3.X UR7, UPT, UPT, ~UR5, UR7, URZ, UP0, !UPT ;  /* 0x0000000705077290 */ /* 0x000fe400087fe5ff */
[----:B------:R-:W-:-:S04]  /*0070*/  UISETP.GE.U32.AND UP0, UPT, UR6, 0x200, UPT ;  /* 0x000002000600788c */ /* 0x000fc8000bf06070 */
[----:B------:R-:W-:-:S09]  /*0080*/  UISETP.GE.AND.EX UP0, UPT, UR7, URZ, UPT, UP0 ;  /* 0x000000ff0700728c */ /* 0x000fd2000bf06300 */
[----:B--2---:R-:W-:Y:S05]  /*0090*/  BRA.U !UP0, `(.L_x_4) ;  /* 0x0000000108347547 */ /* 0x004fea000b800000 */
[----:B------:R-:W0:Y:S01]  /*00a0*/  S2R R0, SR_TID.X ;  /* 0x0000000000007919 */ /* 0x000e220000002100 */
[----:B------:R-:W1:Y:S01]  /*00b0*/  LDC.64 R6, c[0x0][0x390] ;  /* 0x0000e400ff067b82 */ /* 0x000e620000000a00 */
[----:B------:R-:W2:Y:S01]  /*00c0*/  LDCU.64 UR10, c[0x0][0x388] ;  /* 0x00007100ff0a77ac */ /* 0x000ea20008000a00 */
[----:B0-----:R-:W-:-:S05]  /*00d0*/  IADD3 R5, P0, PT, R0, UR4, RZ ;  /* 0x0000000400057c10 */ /* 0x001fca000ff1e0ff */
[----:B------:R-:W-:Y:S01]  /*00e0*/  IMAD.X R4, RZ, RZ, UR5, P0 ;  /* 0x00000005ff047e24 */ /* 0x000fe200080e06ff */
[C---:B--2---:R-:W-:Y:S01]  /*00f0*/  LEA R2, P0, R5.reuse, UR10, 0x2 ;  /* 0x0000000a05027c11 */ /* 0x044fe2000f8010ff */
[----:B------:R-:W-:-:S03]  /*0100*/  VIADD R0, R5, 0x100 ;  /* 0x0000010005007836 */ /* 0x000fc60000000000 */
[C---:B------:R-:W-:Y:S01]  /*0110*/  LEA.HI.X R3, R5.reuse, UR11, R4, 0x2, P0 ;  /* 0x0000000b05037c11 */ /* 0x040fe200080f1404 */
[-CC-:B-1----:R-:W-:Y:S02]  /*0120*/  IMAD R5, R5, R7.reuse, R6.reuse ;  /* 0x0000000705057224 */ /* 0x182fe400078e0206 */
[----:B------:R-:W-:-:S03]  /*0130*/  IMAD R7, R0, R7, R6 ;  /* 0x0000000700077224 */ /* 0x000fc600078e0206 */
[----:B------:R-:W-:Y:S04]  /*0140*/  STG.E desc[UR8][R2.64], R5 ;  /* 0x0000000502007986 */ /* 0x000fe8000c101908 */
[----:B------:R-:W-:Y:S01]  /*0150*/  STG.E desc[UR8][R2.64+0x400], R7 ;  /* 0x0004000702007986 */ /* 0x000fe2000c101908 */
[----:B------:R-:W-:Y:S05]  /*0160*/  EXIT ;  /* 0x000000000000794d */ /* 0x000fea0003800000 */
.L_x_4:
[----:B------:R-:W0:Y:S01]  /*0170*/  S2R R2, SR_TID.X ;  /* 0x0000000000027919 */ /* 0x000e220000002100 */
[----:B------:R-:W-:Y:S01]  /*0180*/  USHF.R.S32.HI UR7, URZ, 0x1f, UR6 ;  /* 0x0000001fff077899 */ /* 0x000fe20008011406 */
[----:B------:R-:W-:Y:S05]  /*0190*/  BSSY.RECONVERGENT B0, `(.L_x_5) ;  /* 0x0000011000007945 */ /* 0x000fea0003800200 */
[----:B------:R-:W-:Y:S02]  /*01a0*/  IMAD.U32 R3, RZ, RZ, UR7 ;  /* 0x00000007ff037e24 */ /* 0x000fe4000f8e00ff */
[----:B------:R-:W-:Y:S01]  /*01b0*/  IMAD.U32 R4, RZ, RZ, UR7 ;  /* 0x00000007ff047e24 */ /* 0x000fe2000f8e00ff */
[C---:B0-----:R-:W-:Y:S01]  /*01c0*/  ISETP.LT.U32.AND P0, PT, R2.reuse, UR6, PT ;  /* 0x0000000602007c0c */ /* 0x041fe2000bf01070 */
[----:B------:R-:W-:-:S03]  /*01d0*/  VIADD R0, R2, 0x100 ;  /* 0x0000010002007836 */ /* 0x000fc60000000000 */
[----:B------:R-:W-:Y:S02]  /*01e0*/  ISETP.GT.AND.EX P0, PT, R3, RZ, PT, P0 ;  /* 0x000000ff0300720c */ /* 0x000fe40003f04300 */
[----:B------:R-:W-:-:S04]  /*01f0*/  ISETP.LT.U32.AND P1, PT, R0, UR6, PT ;  /* 0x0000000600007c0c */ /* 0x000fc8000bf21070 */
[----:B------:R-:W-:-:S07]  /*0200*/  ISETP.GT.AND.EX P1, PT, R4, RZ, PT, P1 ;  /* 0x000000ff0400720c */ /* 0x000fce0003f24310 */
[----:B------:R-:W-:Y:S06]  /*0210*/  @!P0 BRA `(.L_x_6) ;  /* 0x0000000000208947 */ /* 0x000fec0003800000 */
[----:B------:R-:W0:Y:S01]  /*0220*/  LDC.64 R6, c[0x0][0x390] ;  /* 0x0000e400ff067b82 */ /* 0x000e220000000a00 */
[----:B------:R-:W1:Y:S01]  /*0230*/  LDCU.64 UR10, c[0x0][0x388] ;  /* 0x00007100ff0a77ac */ /* 0x000e620008000a00 */
[----:B------:R-:W-:-:S05]  /*0240*/  IADD3 R4, P0, PT, R2, UR4, RZ ;  /* 0x0000000402047c10 */ /* 0x000fca000ff1e0ff */
[----:B------:R-:W-:Y:S01]  /*0250*/  IMAD.X R3, RZ, RZ, UR5, P0 ;  /* 0x00000005ff037e24 */ /* 0x000fe200080e06ff */
[----:B-1----:R-:W-:-:S04]  /*0260*/  LEA R2, P0, R4, UR10, 0x2 ;  /* 0x0000000a04027c11 */ /* 0x002fc8000f8010ff */
[C---:B------:R-:W-:Y:S01]  /*0270*/  LEA.HI.X R3, R4.reuse, UR11, R3, 0x2, P0 ;  /* 0x0000000b04037c11 */ /* 0x040fe200080f1403 */
[----:B0-----:R-:W-:-:S05]  /*0280*/  IMAD R7, R4, R7, R6 ;  /* 0x0000000704077224 */ /* 0x001fca00078e0206 */
[----:B------:R0:W-:Y:S03]  /*0290*/  STG.E desc[UR8][R2.64], R7 ;  /* 0x0000000702007986 */ /* 0x0001e6000c101908 */
.L_x_6:
[----:B------:R-:W-:Y:S05]  /*02a0*/  BSYNC.RECONVERGENT B0 ;  /* 0x0000000000007941 */ /* 0x000fea0003800200 */
.L_x_5:
[----:B------:R-:W-:Y:S05]  /*02b0*/  @!P1 EXIT ;  /* 0x000000000000994d */ /* 0x000fea0003800000 */
[----:B------:R-:W1:Y:S01]  /*02c0*/  LDC.64 R4, c[0x0][0x390] ;  /* 0x0000e400ff047b82 */ /* 0x000e620000000a00 */
[----:B------:R-:W2:Y:S01]  /*02d0*/  LDCU.64 UR6, c[0x0][0x388] ;  /* 0x00007100ff0677ac */ /* 0x000ea20008000a00 */
[----:B------:R-:W-:-:S05]  /*02e0*/  IADD3 R0, P0, PT, R0, UR4, RZ ;  /* 0x0000000400007c10 */ /* 0x000fca000ff1e0ff */
[----:B0-----:R-:W-:Y:S01]  /*02f0*/  IMAD.X R3, RZ, RZ, UR5, P0 ;  /* 0x00000005ff037e24 */ /* 0x001fe200080e06ff */
[----:B--2---:R-:W-:-:S04]  /*0300*/  LEA R2, P0, R0, UR6, 0x2 ;  /* 0x0000000600027c11 */ /* 0x004fc8000f8010ff */
[C---:B------:R-:W-:Y:S01]  /*0310*/  LEA.HI.X R3, R0.reuse, UR7, R3, 0x2, P0 ;  /* 0x0000000700037c11 */ /* 0x040fe200080f1403 */
[----:B-1----:R-:W-:-:S05]  /*0320*/  IMAD R5, R0, R5, R4 ;  /* 0x0000000500057224 */ /* 0x002fca00078e0204 */
[----:B------:R-:W-:Y:S01]  /*0330*/  STG.E desc[UR8][R2.64], R5 ;  /* 0x0000000502007986 */ /* 0x000fe2000c101908 */
[----:B------:R-:W-:Y:S05]  /*0340*/  EXIT ;  /* 0x000000000000794d */ /* 0x000fea0003800000 */
.L_x_7:
        /* <DEDUP_REMOVED lines=11> */
.L_x_13:


//--------------------- .text._ZN3cub18CUB_300001_SM_10006detail8for_each13static_kernelINS2_12policy_hub_t12policy_500_tEmN6thrust24THRUST_300001_SM_1000_NS8cuda_cub20__uninitialized_fill7functorINS7_10device_ptrIiEEiEEEEvT0_T1_ --------------------------
	.section	.text._ZN3cub18CUB_300001_SM_10006detail8for_each13static_kernelINS2_12policy_hub_t12policy_500_tEmN6thrust24THRUST_300001_SM_1000_NS8cuda_cub20__uninitialized_fill7functorINS7_10device_ptrIiEEiEEEEvT0_T1_,"ax",@progbits
	.align	128
        .global         _ZN3cub18CUB_300001_SM_10006detail8for_each13static_kernelINS2_12policy_hub_t12policy_500_tEmN6thrust24THRUST_300001_SM_1000_NS8cuda_cub20__uninitialized_fill7functorINS7_10device_ptrIiEEiEEEEvT0_T1_
        .type           _ZN3cub18CUB_300001_SM_10006detail8for_each13static_kernelINS2_12policy_hub_t12policy_500_tEmN6thrust24THRUST_300001_SM_1000_NS8cuda_cub20__uninitialized_fill7functorINS7_10device_ptrIiEEiEEEEvT0_T1_,@function
        .size           _ZN3cub18CUB_300001_SM_10006detail8for_each13static_kernelINS2_12policy_hub_t12policy_500_tEmN6thrust24THRUST_300001_SM_1000_NS8cuda_cub20__uninitialized_fill7functorINS7_10device_ptrIiEEiEEEEvT0_T1_,(.L_x_14 - _ZN3cub18CUB_300001_SM_10006detail8for_each13static_kernelINS2_12policy_hub_t12policy_500_tEmN6thrust24THRUST_300001_SM_1000_NS8cuda_cub20__uninitialized_fill7functorINS7_10device_ptrIiEEiEEEEvT0_T1_)
        .other          _ZN3cub18CUB_300001_SM_10006detail8for_each13static_kernelINS2_12policy_hub_t12policy_500_tEmN6thrust24THRUST_300001_SM_1000_NS8cuda_cub20__uninitialized_fill7functorINS7_10device_ptrIiEEiEEEEvT0_T1_,@"STO_CUDA_ENTRY STV_DEFAULT"
_ZN3cub18CUB_300001_SM_10006detail8for_each13static_kernelINS2_12policy_hub_t12policy_500_tEmN6thrust24THRUST_300001_SM_1000_NS8cuda_cub20__uninitialized_fill7functorINS7_10device_ptrIiEEiEEEEvT0_T1_:
.text._ZN3cub18CUB_300001_SM_10006detail8for_each13static_kernelINS2_12policy_hub_t12policy_500_tEmN6thrust24THRUST_300001_SM_1000_NS8cuda_cub20__uninitialized_fill7functorINS7_10device_ptrIiEEiEEEEvT0_T1_:
        /* <DEDUP_REMOVED lines=8> */
[----:B------:R-:W-:-:S09]  /*0080*/  UISETP.GE.U32.AND.EX UP0, UPT, UR7, URZ, UPT, UP0 ;  /* 0x000000ff0700728c */ /* 0x000fd2000bf06100 */
[----:B--2---:R-:W-:Y:S05]  /*0090*/  BRA.U !UP0, `(.L_x_8) ;  /* 0x0000000108287547 */ /* 0x004fea000b800000 */
[----:B------:R-:W0:Y:S01]  /*00a0*/  S2R R0, SR_TID.X ;  /* 0x0000000000007919 */ /* 0x000e220000002100 */
[----:B------:R-:W1:Y:S01]  /*00b0*/  LDCU.64 UR6, c[0x0][0x388] ;  /* 0x00007100ff0677ac */ /* 0x000e620008000a00 */
[----:B------:R-:W2:Y:S01]  /*00c0*/  LDC R5, c[0x0][0x390] ;  /* 0x0000e400ff057b82 */ /* 0x000ea20000000800 */
[----:B0-----:R-:W-:-:S05]  /*00d0*/  IADD3 R0, P0, PT, R0, UR4, RZ ;  /* 0x0000000400007c10 */ /* 0x001fca000ff1e0ff */
[----:B------:R-:W-:Y:S01]  /*00e0*/  IMAD.X R3, RZ, RZ, UR5, P0 ;  /* 0x00000005ff037e24 */ /* 0x000fe200080e06ff */
[----:B-1----:R-:W-:-:S04]  /*00f0*/  LEA R2, P0, R0, UR6, 0x2 ;  /* 0x0000000600027c11 */ /* 0x002fc8000f8010ff */
[----:B------:R-:W-:-:S05]  /*0100*/  LEA.HI.X R3, R0, UR7, R3, 0x2, P0 ;  /* 0x0000000700037c11 */ /* 0x000fca00080f1403 */
[----:B--2---:R-:W-:Y:S04]  /*0110*/  STG.E desc[UR8][R2.64], R5 ;  /* 0x0000000502007986 */ /* 0x004fe8000c101908 */
[----:B------:R-:W-:Y:S01]  /*0120*/  STG.E desc[UR8][R2.64+0x400], R5 ;  /* 0x0004000502007986 */ /* 0x000fe2000c101908 */
[----:B------:R-:W-:Y:S05]  /*0130*/  EXIT ;  /* 0x000000000000794d */ /* 0x000fea0003800000 */
.L_x_8:
[----:B------:R-:W0:Y:S01]  /*0140*/  S2R R0, SR_TID.X ;  /* 0x0000000000007919 */ /* 0x000e220000002100 */
[----:B------:R-:W-:Y:S01]  /*0150*/  IMAD.U32 R2, RZ, RZ, UR7 ;  /* 0x00000007ff027e24 */ /* 0x000fe2000f8e00ff */
[----:B------:R-:W1:Y:S01]  /*0160*/  LDCU.64 UR10, c[0x0][0x388] ;  /* 0x00007100ff0a77ac */ /* 0x000e620008000a00 */
[----:B------:R-:W-:Y:S01]  /*0170*/  IMAD.U32 R4, RZ, RZ, UR7 ;  /* 0x00000007ff047e24 */ /* 0x000fe2000f8e00ff */
[----:B0-----:R-:W-:-:S04]  /*0180*/  ISETP.LT.U32.AND P0, PT, R0, UR6, PT ;  /* 0x0000000600007c0c */ /* 0x001fc8000bf01070 */
[----:B------:R-:W-:Y:S01]  /*0190*/  ISETP.GT.U32.AND.EX P0, PT, R2, RZ, PT, P0 ;  /* 0x000000ff0200720c */ /* 0x000fe20003f04100 */
[C---:B------:R-:W-:Y:S01]  /*01a0*/  VIADD R2, R0.reuse, 0x100 ;  /* 0x0000010000027836 */ /* 0x040fe20000000000 */
[----:B------:R-:W-:-:S04]  /*01b0*/  IADD3 R0, P2, PT, R0, UR4, RZ ;  /* 0x0000000400007c10 */ /* 0x000fc8000ff5e0ff */
[----:B------:R-:W-:Y:S01]  /*01c0*/  ISETP.LT.U32.AND P1, PT, R2, UR6, PT ;  /* 0x0000000602007c0c */ /* 0x000fe2000bf21070 */
[----:B------:R-:W-:Y:S01]  /*01d0*/  IMAD.X R3, RZ, RZ, UR5, P2 ;  /* 0x00000005ff037e24 */ /* 0x000fe200090e06ff */
[----:B-1----:R-:W-:Y:S02]  /*01e0*/  LEA R2, P2, R0, UR10, 0x2 ;  /* 0x0000000a00027c11 */ /* 0x002fe4000f8410ff */
[----:B------:R-:W-:Y:S02]  /*01f0*/  ISETP.GT.U32.AND.EX P1, PT, R4, RZ, PT, P1 ;  /* 0x000000ff0400720c */ /* 0x000fe40003f24110 */
[----:B------:R-:W-:Y:S01]  /*0200*/  LEA.HI.X R3, R0, UR11, R3, 0x2, P2 ;  /* 0x0000000b00037c11 */ /* 0x000fe200090f1403 */
[----:B------:R-:W0:Y:S04]  /*0210*/  @P0 LDC R5, c[0x0][0x390] ;  /* 0x0000e400ff050b82 */ /* 0x000e280000000800 */
[----:B0-----:R0:W-:Y:S06]  /*0220*/  @P0 STG.E desc[UR8][R2.64], R5 ;  /* 0x0000000502000986 */ /* 0x0011ec000c101908 */
[----:B------:R-:W-:Y:S05]  /*0230*/  @!P1 EXIT ;  /* 0x000000000000994d */ /* 0x000fea0003800000 */
[----:B0-----:R-:W0:Y:S02]  /*0240*/  LDC R5, c[0x0][0x390] ;  /* 0x0000e400ff057b82 */ /* 0x001e240000000800 */
[----:B0-----:R-:W-:Y:S01]  /*0250*/  STG.E desc[UR8][R2.64+0x400], R5 ;  /* 0x0004000502007986 */ /* 0x001fe2000c101908 */
[----:B------:R-:W-:Y:S05]  /*0260*/  EXIT ;  /* 0x000000000000794d */ /* 0x000fea0003800000 */
.L_x_9:
        /* <DEDUP_REMOVED lines=9> */
.L_x_14:


//--------------------- .text._ZN3cub18CUB_300001_SM_10006detail11EmptyKernelIvEEvv --------------------------
	.section	.text._ZN3cub18CUB_300001_SM_10006detail11EmptyKernelIvEEvv,"ax",@progbits
	.align	128
        .global         _ZN3cub18CUB_300001_SM_10006detail11EmptyKernelIvEEvv
        .type           _ZN3cub18CUB_300001_SM_10006detail11EmptyKernelIvEEvv,@function
        .size           _ZN3cub18CUB_300001_SM_10006detail11EmptyKernelIvEEvv,(.L_x_15 - _ZN3cub18CUB_300001_SM_10006detail11EmptyKernelIvEEvv)
        .other          _ZN3cub18CUB_300001_SM_10006detail11EmptyKernelIvEEvv,@"STO_CUDA_ENTRY STV_DEFAULT"
_ZN3cub18CUB_300001_SM_10006detail11EmptyKernelIvEEvv:
.text._ZN3cub18CUB_300001_SM_10006detail11EmptyKernelIvEEvv:
[----:B------:R-:W-:Y:S01]  /*0000*/  LDC R1, c[0x0][0x37c] ;  /* 0x0000df00ff017b82 */ /* 0x000fe20000000800 */
[----:B------:R-:W-:Y:S05]  /*0010*/  EXIT ;  /* 0x000000000000794d */ /* 0x000fea0003800000 */
.L_x_10:
        /* <DEDUP_REMOVED lines=14> */
.L_x_15:


//--------------------- .nv.shared.reserved.0     --------------------------
	.section	.nv.shared.reserved.0,"aw",@nobits
	.weak		__nv_reservedSMEM_offset_0_alias
	.size		__nv_reservedSMEM_offset_0_alias, 0, 64
	.other		__nv_reservedSMEM_offset_0_alias,@"STO_CUDA_RESERVED_SHARED STV_DEFAULT"
__nv_reservedSMEM_offset_0_alias:
	.zero		0
	.zero		64


//--------------------- .nv.global                --------------------------
	.section	.nv.global,"aw",@nobits
.nv.global:
	.type		_ZN34_INTERNAL_df37475f_4_k_cu_8086c11f6thrust24THRUST_300001_SM_1000_NS3seqE,@object
	.size		_ZN34_INTERNAL_df37475f_4_k_cu_8086c11f6thrust24THRUST_300001_SM_1000_NS3seqE,(_ZN34_INTERNAL_df37475f_4_k_cu_8086c11f4cuda3std3__48in_placeE - _ZN34_INTERNAL_df37475f_4_k_cu_8086c11f6thrust24THRUST_300001_SM_1000_NS3seqE)
_ZN34_INTERNAL_df37475f_4_k_cu_8086c11f6thrust24THRUST_300001_SM_1000_NS3seqE:
	.zero		1
	.type		_ZN34_INTERNAL_df37475f_4_k_cu_8086c11f4cuda3std3__48in_placeE,@object
	.size		_ZN34_INTERNAL_df37475f_4_k_cu_8086c11f4cuda3std3__48in_placeE,(_ZN34_INTERNAL_df37475f_4_k_cu_8086c11f4cuda3std6ranges3__45__cpo4sizeE - _ZN34_INTERNAL_df37475f_4_k_cu_8086c11f4cuda3std3__48in_placeE)
_ZN34_INTERNAL_df37475f_4_k_cu_8086c11f4cuda3std3__48in_placeE:
	.zero		1
	.type		_ZN34_INTERNAL_df37475f_4_k_cu_8086c11f4cuda3std6ranges3__45__cpo4sizeE,@object
	.size		_ZN34_INTERNAL_df37475f_4_k_cu_8086c11f4cuda3std6ranges3__45__cpo4sizeE,(_ZN34_INTERNAL_df37475f_4_k_cu_8086c11f6thrust24THRUST_300001_SM_1000_NS12placeholders2_3E - _ZN34_INTERNAL_df37475f_4_k_cu_8086c11f4cuda3std6ranges3__45__cpo4sizeE)
_ZN34_INTERNAL_df37475f_4_k_cu_8086c11f4cuda3std6ranges3__45__cpo4sizeE:
	.zero		1
	.type		_ZN34_INTERNAL_df37475f_4_k_cu_8086c11f6thrust24THRUST_300001_SM_1000_NS12placeholders2_3E,@object
	.size		_ZN34_INTERNAL_df37475f_4_k_cu_8086c11f6thrust24THRUST_300001_SM_1000_NS12placeholders2_3E,(_ZN34_INTERNAL_df37475f_4_k_cu_8086c11f4cuda3std3__45__cpo6cbeginE - _ZN34_INTERNAL_df37475f_4_k_cu_8086c11f6thrust24THRUST_300001_SM_1000_NS12placeholders2_3E)
_ZN34_INTERNAL_df37475f_4_k_cu_8086c11f6thrust24THRUST_300001_SM_1000_NS12placeholders2_3E:
	.zero		1
	.type		_ZN34_INTERNAL_df37475f_4_k_cu_8086c11f4cuda3std3__45__cpo6cbeginE,@object
	.size		_ZN34_INTERNAL_df37475f_4_k_cu_8086c11f4cuda3std3__45__cpo6cbeginE,(_ZN34_INTERNAL_df37475f_4_k_cu_8086c11f4cuda3std6ranges3__45__cpo6cbeginE - _ZN34_INTERNAL_df37475f_4_k_cu_8086c11f4cuda3std3__45__cpo6cbeginE)
_ZN34_INTERNAL_df37475f_4_k_cu_8086c11f4cuda3std3__45__cpo6cbeginE:
	.zero		1
	.type		_ZN34_INTERNAL_df37475f_4_k_cu_8086c11f4cuda3std6ranges3__45__cpo6cbeginE,@object
	.size		_ZN34_INTERNAL_df37475f_4_k_cu_8086c11f4cuda3std6ranges3__45__cpo6cbeginE,(_ZN34_INTERNAL_df37475f_4_k_cu_8086c11f6thrust24THRUST_300001_SM_1000_NS12placeholders2_7E - _ZN34_INTERNAL_df37475f_4_k_cu_8086c11f4cuda3std6ranges3__45__cpo6cbeginE)
_ZN34_INTERNAL_df37475f_4_k_cu_8086c11f4cuda3std6ranges3__45__cpo6cbeginE:
	.zero		1
	.type		_ZN34_INTERNAL_df37475f_4_k_cu_8086c11f6thrust24THRUST_300001_SM_1000_NS12placeholders2_7E,@object
	.size		_ZN34_INTERNAL_df37475f_4_k_cu_8086c11f6thrust24THRUST_300001_SM_1000_NS12placeholders2_7E,(_ZN34_INTERNAL_df37475f_4_k_cu_8086c11f4cuda3std3__45__cpo7crbeginE - _ZN34_INTERNAL_df37475f_4_k_cu_8086c11f6thrust24THRUST_300001_SM_1000_NS12placeholders2_7E)
_ZN34_INTERNAL_df37475f_4_k_cu_8086c11f6thrust24THRUST_300001_SM_1000_NS12placeholders2_7E:
	.zero		1
	.type		_ZN34_INTERNAL_df37475f_4_k_cu_8086c11f4cuda3std3__45__cpo7crbeginE,@object
	.size		_ZN34_INTERNAL_df37475f_4_k_cu_8086c11f4cuda3std3__45__cpo7crbeginE,(_ZN34_INTERNAL_df37475f_4_k_cu_8086c11f4cuda3std6ranges3__45__cpo4nextE - _ZN34_INTERNAL_df37475f_4_k_cu_8086c11f4cuda3std3__45__cpo7crbeginE)
_ZN34_INTERNAL_df37475f_4_k_cu_8086c11f4cuda3std3__45__cpo7crbeginE:
	.zero		1
	.type		_ZN34_INTERNAL_df37475f_4_k_cu_8086c11f4cuda3std6ranges3__45__cpo4nextE,@object
	.size		_ZN34_INTERNAL_df37475f_4_k_cu_8086c11f4cuda3std6ranges3__45__cpo4nextE,(_ZN34_INTERNAL_df37475f_4_k_cu_8086c11f4cuda3std6ranges3__45__cpo4swapE - _ZN34_INTERNAL_df37475f_4_k_cu_8086c11f4cuda3std6ranges3__45__cpo4nextE)
_ZN34_INTERNAL_df37475f_4_k_cu_8086c11f4cuda3std6ranges3__45__cpo4nextE:
	.zero		1
	.type		_ZN34_INTERNAL_df37475f_4_k_cu_8086c11f4cuda3std6ranges3__45__cpo4swapE,@object
	.size		_ZN34_INTERNAL_df37475f_4_k_cu_8086c11f4cuda3std6ranges3__45__cpo4swapE,(_ZN34_INTERNAL_df37475f_4_k_cu_8086c11f6thrust24THRUST_300001_SM_1000_NS8cuda_cub10par_nosyncE - _ZN34_INTERNAL_df37475f_4_k_cu_8086c11f4cuda3std6ranges3__45__cpo4swapE)
_ZN34_INTERNAL_df37475f_4_k_cu_8086c11f4cuda3std6ranges3__45__cpo4swapE:
	.zero		1
	.type		_ZN34_INTERNAL_df37475f_4_k_cu_8086c11f6thrust24THRUST_300001_SM_1000_NS8cuda_cub10par_nosyncE,@object
	.size		_ZN34_INTERNAL_df37475f_4_k_cu_8086c11f6thrust24THRUST_300001_SM_1000_NS8cuda_cub10par_nosyncE,(_ZN34_INTERNAL_df37475f_4_k_cu_8086c11f6thrust24THRUST_300001_SM_1000_NS12placeholders2_9E - _ZN34_INTERNAL_df37475f_4_k_cu_8086c11f6thrust24THRUST_300001_SM_1000_NS8cuda_cub10par_nosyncE)
_ZN34_INTERNAL_df37475f_4_k_cu_8086c11f6thrust24THRUST_300001_SM_1000_NS8cuda_cub10par_nosyncE:
	.zero		1
	.type		_ZN34_INTERNAL_df37475f_4_k_cu_8086c11f6thrust24THRUST_300001_SM_1000_NS12placeholders2_9E,@object
	.size		_ZN34_INTERNAL_df37475f_4_k_cu_8086c11f6thrust24THRUST_300001_SM_1000_NS12placeholders2_9E,(_ZN34_INTERNAL_df37475f_4_k_cu_8086c11f4cuda3std3__436_GLOBAL__N__df37475f_4_k_cu_8086c11f6ignoreE - _ZN34_INTERNAL_df37475f_4_k_cu_8086c11f6thrust24THRUST_300001_SM_1000_NS12placeholders2_9E)
_ZN34_INTERNAL_df37475f_4_k_cu_8086c11f6thrust24THRUST_300001_SM_1000_NS12placeholders2_9E:
	.zero		1
	.type		_ZN34_INTERNAL_df37475f_4_k_cu_8086c11f4cuda3std3__436_GLOBAL__N__df37475f_4_k_cu_8086c11f6ignoreE,@object
	.size		_ZN34_INTERNAL_df37475f_4_k_cu_8086c11f4cuda3std3__436_GLOBAL__N__df37475f_4_k_cu_8086c11f6ignoreE,(_ZN34_INTERNAL_df37475f_4_k_cu_8086c11f4cuda3std6ranges3__45__cpo4dataE - _ZN34_INTERNAL_df37475f_4_k_cu_8086c11f4cuda3std3__436_GLOBAL__N__df37475f_4_k_cu_8086c11f6ignoreE)
_ZN34_INTERNAL_df37475f_4_k_cu_8086c11f4cuda3std3__436_GLOBAL__N__df37475f_4_k_cu_8086c11f6ignoreE:
	.zero		1
	.type		_ZN34_INTERNAL_df37475f_4_k_cu_8086c11f4cuda3std6ranges3__45__cpo4dataE,@object
	.size		_ZN34_INTERNAL_df37475f_4_k_cu_8086c11f4cuda3std6ranges3__45__cpo4dataE,(_ZN34_INTERNAL_df37475f_4_k_cu_8086c11f6thrust24THRUST_300001_SM_1000_NS12placeholders2_1E - _ZN34_INTERNAL_df37475f_4_k_cu_8086c11f4cuda3std6ranges3__45__cpo4dataE)
_ZN34_INTERNAL_df37475f_4_k_cu_8086c11f4cuda3std6ranges3__45__cpo4dataE:
	.zero		1
	.type		_ZN34_INTERNAL_df37475f_4_k_cu_8086c11f6thrust24THRUST_300001_SM_1000_NS12placeholders2_1E,@object
	.size		_ZN34_INTERNAL_df37475f_4_k_cu_8086c11f6thrust24THRUST_300001_SM_1000_NS12placeholders2_1E,(_ZN34_INTERNAL_df37475f_4_k_cu_8086c11f4cuda3std3__45__cpo5beginE - _ZN34_INTERNAL_df37475f_4_k_cu_8086c11f6thrust24THRUST_300001_SM_1000_NS12placeholders2_1E)
_ZN34_INTERNAL_df37475f_4_k_cu_8086c11f6thrust24THRUST_300001_SM_1000_NS12placeholders2_1E:
	.zero		1
	.type		_ZN34_INTERNAL_df37475f_4_k_cu_8086c11f4cuda3std3__45__cpo5beginE,@object
	.size		_ZN34_INTERNAL_df37475f_4_k_cu_8086c11f4cuda3std3__45__cpo5beginE,(_ZN34_INTERNAL_df37475f_4_k_cu_8086c11f4cuda3std6ranges3__45__cpo5beginE - _ZN34_INTERNAL_df37475f_4_k_cu_8086c11f4cuda3std3__45__cpo5beginE)
_ZN34_INTERNAL_df37475f_4_k_cu_8086c11f4cuda3std3__45__cpo5beginE:
	.zero		1
	.type		_ZN34_INTERNAL_df37475f_4_k_cu_8086c11f4cuda3std6ranges3__45__cpo5beginE,@object
	.size		_ZN34_INTERNAL_df37475f_4_k_cu_8086c11f4cuda3std6ranges3__45__cpo5beginE,(_ZN34_INTERNAL_df37475f_4_k_cu_8086c11f6thrust24THRUST_300001_SM_1000_NS12placeholders2_5E - _ZN34_INTERNAL_df37475f_4_k_cu_8086c11f4cuda3std6ranges3__45__cpo5beginE)
_ZN34_INTERNAL_df37475f_4_k_cu_8086c11f4cuda3std6ranges3__45__cpo5beginE:
	.zero		1
	.type		_ZN34_INTERNAL_df37475f_4_k_cu_8086c11f6thrust24THRUST_300001_SM_1000_NS12placeholders2_5E,@object
	.size		_ZN34_INTERNAL_df37475f_4_k_cu_8086c11f6thrust24THRUST_300001_SM_1000_NS12placeholders2_5E,(_ZN34_INTERNAL_df37475f_4_k_cu_8086c11f4cuda3std3__45__cpo6rbeginE - _ZN34_INTERNAL_df37475f_4_k_cu_8086c11f6thrust24THRUST_300001_SM_1000_NS12placeholders2_5E)
_ZN34_INTERNAL_df37475f_4_k_cu_8086c11f6thrust24THRUST_300001_SM_1000_NS12placeholders2_5E:
	.zero		1
	.type		_ZN34_INTERNAL_df37475f_4_k_cu_8086c11f4cuda3std3__45__cpo6rbeginE,@object
	.size		_ZN34_INTERNAL_df37475f_4_k_cu_8086c11f4cuda3std3__45__cpo6rbeginE,(_ZN34_INTERNAL_df37475f_4_k_cu_8086c11f4cuda3std6ranges3__45__cpo7advanceE - _ZN34_INTERNAL_df37475f_4_k_cu_8086c11f4cuda3std3__45__cpo6rbeginE)
_ZN34_INTERNAL_df37475f_4_k_cu_8086c11f4cuda3std3__45__cpo6rbeginE:
	.zero		1
	.type		_ZN34_INTERNAL_df37475f_4_k_cu_8086c11f4cuda3std6ranges3__45__cpo7advanceE,@object
	.size		_ZN34_INTERNAL_df37475f_4_k_cu_8086c11f4cuda3std6ranges3__45__cpo7advanceE,(_ZN34_INTERNAL_df37475f_4_k_cu_8086c11f4cuda3std3__47nulloptE - _ZN34_INTERNAL_df37475f_4_k_cu_8086c11f4cuda3std6ranges3__45__cpo7advanceE)
_ZN34_INTERNAL_df37475f_4_k_cu_8086c11f4cuda3std6ranges3__45__cpo7advanceE:
	.zero		1
	.type		_ZN34_INTERNAL_df37475f_4_k_cu_8086c11f4cuda3std3__47nulloptE,@object
	.size		_ZN34_INTERNAL_df37475f_4_k_cu_8086c11f4cuda3std3__47nulloptE,(_ZN34_INTERNAL_df37475f_4_k_cu_8086c11f4cuda3std6ranges3__45__cpo8distanceE - _ZN34_INTERNAL_df37475f_4_k_cu_8086c11f4cuda3std3__47nulloptE)
_ZN34_INTERNAL_df37475f_4_k_cu_8086c11f4cuda3std3__47nulloptE:
	.zero		1
	.type		_ZN34_INTERNAL_df37475f_4_k_cu_8086c11f4cuda3std6ranges3__45__cpo8distanceE,@object
	.size		_ZN34_INTERNAL_df37475f_4_k_cu_8086c11f4cuda3std6ranges3__45__cpo8distanceE,(_ZN34_INTERNAL_df37475f_4_k_cu_8086c11f6thrust24THRUST_300001_SM_1000_NS12placeholders3_10E - _ZN34_INTERNAL_df37475f_4_k_cu_8086c11f4cuda3std6ranges3__45__cpo8distanceE)
_ZN34_INTERNAL_df37475f_4_k_cu_8086c11f4cuda3std6ranges3__45__cpo8distanceE:
	.zero		1
	.type		_ZN34_INTERNAL_df37475f_4_k_cu_8086c11f6thrust24THRUST_300001_SM_1000_NS12placeholders3_10E,@object
	.size		_ZN34_INTERNAL_df37475f_4_k_cu_8086c11f6thrust24THRUST_300001_SM_1000_NS12placeholders3_10E,(_ZN34_INTERNAL_df37475f_4_k_cu_8086c11f4cuda3std3__419piecewise_constructE - _ZN34_INTERNAL_df37475f_4_k_cu_8086c11f6thrust24THRUST_300001_SM_1000_NS12placeholders3_10E)
_ZN34_INTERNAL_df37475f_4_k_cu_8086c11f6thrust24THRUST_300001_SM_1000_NS12placeholders3_10E:
	.zero		1
	.type		_ZN34_INTERNAL_df37475f_4_k_cu_8086c11f4cuda3std3__419piecewise_constructE,@object
	.size		_ZN34_INTERNAL_df37475f_4_k_cu_8086c11f4cuda3std3__419piecewise_constructE,(_ZN34_INTERNAL_df37475f_4_k_cu_8086c11f4cuda3std6ranges3__45__cpo5cdataE - _ZN34_INTERNAL_df37475f_4_k_cu_8086c11f4cuda3std3__419piecewise_constructE)
_ZN34_INTERNAL_df37475f_4_k_cu_8086c11f4cuda3std3__419piecewise_constructE:
	.zero		1
	.type		_ZN34_INTERNAL_df37475f_4_k_cu_8086c11f4cuda3std6ranges3__45__cpo5cdataE,@object
	.size		_ZN34_INTERNAL_df37475f_4_k_cu_8086c11f4cuda3std6ranges3__45__cpo5cdataE,(_ZN34_INTERNAL_df37475f_4_k_cu_8086c11f6thrust24THRUST_300001_SM_1000_NS12placeholders2_2E - _ZN34_INTERNAL_df37475f_4_k_cu_8086c11f4cuda3std6ranges3__45__cpo5cdataE)
_ZN34_INTERNAL_df37475f_4_k_cu_8086c11f4cuda3std6ranges3__45__cpo5cdataE:
	.zero		1
	.type		_ZN34_INTERNAL_df37475f_4_k_cu_8086c11f6thrust24THRUST_300001_SM_1000_NS12placeholders2_2E,@object
	.size		_ZN34_INTERNAL_df37475f_4_k_cu_8086c11f6thrust24THRUST_300001_SM_1000_NS12placeholders2_2E,(_ZN34_INTERNAL_df37475f_4_k_cu_8086c11f4cuda3std3__45__cpo3endE - _ZN34_INTERNAL_df37475f_4_k_cu_8086c11f6thrust24THRUST_300001_SM_1000_NS12placeholders2_2E)
_ZN34_INTERNAL_df37475f_4_k_cu_8086c11f6thrust24THRUST_300001_SM_1000_NS12placeholders2_2E:
	.zero		1
	.type		_ZN34_INTERNAL_df37475f_4_k_cu_8086c11f4cuda3std3__45__cpo3endE,@object
	.size		_ZN34_INTERNAL_df37475f_4_k_cu_8086c11f4cuda3std3__45__cpo3endE,(_ZN34_INTERNAL_df37475f_4_k_cu_8086c11f4cuda3std6ranges3__45__cpo3endE - _ZN34_INTERNAL_df37475f_4_k_cu_8086c11f4cuda3std3__45__cpo3endE)
_ZN34_INTERNAL_df37475f_4_k_cu_8086c11f4cuda3std3__45__cpo3endE:
	.zero		1
	.type		_ZN34_INTERNAL_df37475f_4_k_cu_8086c11f4cuda3std6ranges3__45__cpo3endE,@object
	.size		_ZN34_INTERNAL_df37475f_4_k_cu_8086c11f4cuda3std6ranges3__45__cpo3endE,(_ZN34_INTERNAL_df37475f_4_k_cu_8086c11f6thrust24THRUST_300001_SM_1000_NS12placeholders2_6E - _ZN34_INTERNAL_df37475f_4_k_cu_8086c11f4cuda3std6ranges3__45__cpo3endE)
_ZN34_INTERNAL_df37475f_4_k_cu_8086c11f4cuda3std6ranges3__45__cpo3endE:
	.zero		1
	.type		_ZN34_INTERNAL_df37475f_4_k_cu_8086c11f6thrust24THRUST_300001_SM_1000_NS12placeholders2_6E,@object
	.size		_ZN34_INTERNAL_df37475f_4_k_cu_8086c11f6thrust24THRUST_300001_SM_1000_NS12placeholders2_6E,(_ZN34_INTERNAL_df37475f_4_k_cu_8086c11f4cuda3std3__45__cpo4rendE - _ZN34_INTERNAL_df37475f_4_k_cu_8086c11f6thrust24THRUST_300001_SM_1000_NS12placeholders2_6E)
_ZN34_INTERNAL_df37475f_4_k_cu_8086c11f6thrust24THRUST_300001_SM_1000_NS12placeholders2_6E:
	.zero		1
	.type		_ZN34_INTERNAL_df37475f_4_k_cu_8086c11f4cuda3std3__45__cpo4rendE,@object
	.size		_ZN34_INTERNAL_df37475f_4_k_cu_8086c11f4cuda3std3__45__cpo4rendE,(_ZN34_INTERNAL_df37475f_4_k_cu_8086c11f4cuda3std6ranges3__45__cpo9iter_swapE - _ZN34_INTERNAL_df37475f_4_k_cu_8086c11f4cuda3std3__45__cpo4rendE)
_ZN34_INTERNAL_df37475f_4_k_cu_8086c11f4cuda3std3__45__cpo4rendE:
	.zero		1
	.type		_ZN34_INTERNAL_df37475f_4_k_cu_8086c11f4cuda3std6ranges3__45__cpo9iter_swapE,@object
	.size		_ZN34_INTERNAL_df37475f_4_k_cu_8086c11f4cuda3std6ranges3__45__cpo9iter_swapE,(_ZN34_INTERNAL_df37475f_4_k_cu_8086c11f4cuda3std3__48unexpectE - _ZN34_INTERNAL_df37475f_4_k_cu_8086c11f4cuda3std6ranges3__45__cpo9iter_swapE)
_ZN34_INTERNAL_df37475f_4_k_cu_8086c11f4cuda3std6ranges3__45__cpo9iter_swapE:
	.zero		1
	.type		_ZN34_INTERNAL_df37475f_4_k_cu_8086c11f4cuda3std3__48unexpectE,@object
	.size		_ZN34_INTERNAL_df37475f_4_k_cu_8086c11f4cuda3std3__48unexpectE,(_ZN34_INTERNAL_df37475f_4_k_cu_8086c11f6thrust24THRUST_300001_SM_1000_NS8cuda_cub3parE - _ZN34_INTERNAL_df37475f_4_k_cu_8086c11f4cuda3std3__48unexpectE)
_ZN34_INTERNAL_df37475f_4_k_cu_8086c11f4cuda3std3__48unexpectE:
	.zero		1
	.type		_ZN34_INTERNAL_df37475f_4_k_cu_8086c11f6thrust24THRUST_300001_SM_1000_NS8cuda_cub3parE,@object
	.size		_ZN34_INTERNAL_df37475f_4_k_cu_8086c11f6thrust24THRUST_300001_SM_1000_NS8cuda_cub3parE,(_ZN34_INTERNAL_df37475f_4_k_cu_8086c11f6thrust24THRUST_300001_SM_1000_NS12placeholders2_4E - _ZN34_INTERNAL_df37475f_4_k_cu_8086c11f6thrust24THRUST_300001_SM_1000_NS8cuda_cub3parE)
_ZN34_INTERNAL_df37475f_4_k_cu_8086c11f6thrust24THRUST_300001_SM_1000_NS8cuda_cub3parE:
	.zero		1
	.type		_ZN34_INTERNAL_df37475f_4_k_cu_8086c11f6thrust24THRUST_300001_SM_1000_NS12placeholders2_4E,@object
	.size		_ZN34_INTERNAL_df37475f_4_k_cu_8086c11f6thrust24THRUST_300001_SM_1000_NS12placeholders2_4E,(_ZN34_INTERNAL_df37475f_4_k_cu_8086c11f4cuda3std3__45__cpo4cendE - _ZN34_INTERNAL_df37475f_4_k_cu_8086c11f6thrust24THRUST_300001_SM_1000_NS12placeholders2_4E)
_ZN34_INTERNAL_df37475f_4_k_cu_8086c11f6thrust24THRUST_300001_SM_1000_NS12placeholders2_4E:
	.zero		1
	.type		_ZN34_INTERNAL_df37475f_4_k_cu_8086c11f4cuda3std3__45__cpo4cendE,@object
	.size		_ZN34_INTERNAL_df37475f_4_k_cu_8086c11f4cuda3std3__45__cpo4cendE,(_ZN34_INTERNAL_df37475f_4_k_cu_8086c11f4cuda3std6ranges3__45__cpo4cendE - _ZN34_INTERNAL_df37475f_4_k_cu_8086c11f4cuda3std3__45__cpo4cendE)
_ZN34_INTERNAL_df37475f_4_k_cu_8086c11f4cuda3std3__45__cpo4cendE:
	.zero		1
	.type		_ZN34_INTERNAL_df37475f_4_k_cu_8086c11f4cuda3std6ranges3__45__cpo4cendE,@object
	.size		_ZN34_INTERNAL_df37475f_4_k_cu_8086c11f4cuda3std6ranges3__45__cpo4cendE,(_ZN34_INTERNAL_df37475f_4_k_cu_8086c11f4cuda3std3__420unreachable_sentinelE - _ZN34_INTERNAL_df37475f_4_k_cu_8086c11f4cuda3std6ranges3__45__cpo4cendE)
_ZN34_INTERNAL_df37475f_4_k_cu_8086c11f4cuda3std6ranges3__45__cpo4cendE:
	.zero		1
	.type		_ZN34_INTERNAL_df37475f_4_k_cu_8086c11f4cuda3std3__420unreachable_sentinelE,@object
	.size		_ZN34_INTERNAL_df37475f_4_k_cu_8086c11f4cuda3std3__420unreachable_sentinelE,(_ZN34_INTERNAL_df37475f_4_k_cu_8086c11f4cuda3std6ranges3__45__cpo5ssizeE - _ZN34_INTERNAL_df37475f_4_k_cu_8086c11f4cuda3std3__420unreachable_sentinelE)
_ZN34_INTERNAL_df37475f_4_k_cu_8086c11f4cuda3std3__420unreachable_sentinelE:
	.zero		1
	.type		_ZN34_INTERNAL_df37475f_4_k_cu_8086c11f4cuda3std6ranges3__45__cpo5ssizeE,@object
	.size		_ZN34_INTERNAL_df37475f_4_k_cu_8086c11f4cuda3std6ranges3__45__cpo5ssizeE,(_ZN34_INTERNAL_df37475f_4_k_cu_8086c11f6thrust24THRUST_300001_SM_1000_NS12placeholders2_8E - _ZN34_INTERNAL_df37475f_4_k_cu_8086c11f4cuda3std6ranges3__45__cpo5ssizeE)
_ZN34_INTERNAL_df37475f_4_k_cu_8086c11f4cuda3std6ranges3__45__cpo5ssizeE:
	.zero		1
	.type		_ZN34_INTERNAL_df37475f_4_k_cu_8086c11f6thrust24THRUST_300001_SM_1000_NS12placeholders2_8E,@object
	.size		_ZN34_INTERNAL_df37475f_4_k_cu_8086c11f6thrust24THRUST_300001_SM_1000_NS12placeholders2_8E,(_ZN34_INTERNAL_df37475f_4_k_cu_8086c11f4cuda3std3__45__cpo5crendE - _ZN34_INTERNAL_df37475f_4_k_cu_8086c11f6thrust24THRUST_300001_SM_1000_NS12placeholders2_8E)
_ZN34_INTERNAL_df37475f_4_k_cu_8086c11f6thrust24THRUST_300001_SM_1000_NS12placeholders2_8E:
	.zero		1
	.type		_ZN34_INTERNAL_df37475f_4_k_cu_8086c11f4cuda3std3__45__cpo5crendE,@object
	.size		_ZN34_INTERNAL_df37475f_4_k_cu_8086c11f4cuda3std3__45__cpo5crendE,(_ZN34_INTERNAL_df37475f_4_k_cu_8086c11f4cuda3std6ranges3__45__cpo4prevE - _ZN34_INTERNAL_df37475f_4_k_cu_8086c11f4cuda3std3__45__cpo5crendE)
_ZN34_INTERNAL_df37475f_4_k_cu_8086c11f4cuda3std3__45__cpo5crendE:
	.zero		1
	.type		_ZN34_INTERNAL_df37475f_4_k_cu_8086c11f4cuda3std6ranges3__45__cpo4prevE,@object
	.size		_ZN34_INTERNAL_df37475f_4_k_cu_8086c11f4cuda3std6ranges3__45__cpo4prevE,(_ZN34_INTERNAL_df37475f_4_k_cu_8086c11f4cuda3std6ranges3__45__cpo9iter_moveE - _ZN34_INTERNAL_df37475f_4_k_cu_8086c11f4cuda3std6ranges3__45__cpo4prevE)
_ZN34_INTERNAL_df37475f_4_k_cu_8086c11f4cuda3std6ranges3__45__cpo4prevE:
	.zero		1
	.type		_ZN34_INTERNAL_df37475f_4_k_cu_8086c11f4cuda3std6ranges3__45__cpo9iter_moveE,@object
	.size		_ZN34_INTERNAL_df37475f_4_k_cu_8086c11f4cuda3std6ranges3__45__cpo9iter_moveE,(_ZN34_INTERNAL_df37475f_4_k_cu_8086c11f6thrust24THRUST_300001_SM_1000_NS6system6detail10sequential3seqE - _ZN34_INTERNAL_df37475f_4_k_cu_8086c11f4cuda3std6ranges3__45__cpo9iter_moveE)
_ZN34_INTERNAL_df37475f_4_k_cu_8086c11f4cuda3std6ranges3__45__cpo9iter_moveE:
	.zero		1
	.type		_ZN34_INTERNAL_df37475f_4_k_cu_8086c11f6thrust24THRUST_300001_SM_1000_NS6system6detail10sequential3seqE,@object
	.size		_ZN34_INTERNAL_df37475f_4_k_cu_8086c11f6thrust24THRUST_300001_SM_1000_NS6system6detail10sequential3seqE,(.L_31 - _ZN34_INTERNAL_df37475f_4_k_cu_8086c11f6thrust24THRUST_300001_SM_1000_NS6system6detail10sequential3seqE)
_ZN34_INTERNAL_df37475f_4_k_cu_8086c11f6thrust24THRUST_300001_SM_1000_NS6system6detail10sequential3seqE:
	.zero		1
.L_31:


//--------------------- .nv.constant0._ZN3cub18CUB_300001_SM_10006detail9transform16transform_kernelINS2_10policy_hubILb1EN4cuda3std3__45tupleIJN6thrust24THRUST_300001_SM_1000_NS6detail15normal_iteratorINSA_10device_ptrIiEEEEEEEE10policy1000El15CalculateBitmapSF_JPiEEEvT0_iT1_T2_DpNS2_10kernel_argIT3_EE --------------------------
	.section	.nv.constant0._ZN3cub18CUB_300001_SM_10006detail9transform16transform_kernelINS2_10policy_hubILb1EN4cuda3std3__45tupleIJN6thrust24THRUST_300001_SM_1000_NS6detail15normal_iteratorINSA_10device_ptrIiEEEEEEEE10policy1000El15CalculateBitmapSF_JPiEEEvT0_iT1_T2_DpNS2_10kernel_argIT3_EE,"a",@progbits
	.sectionflags	@""
	.align	4
.nv.constant0._ZN3cub18CUB_300001_SM_10006detail9transform16transform_kernelINS2_10policy_hubILb1EN4cuda3std3__45tupleIJN6thrust24THRUST_300001_SM_1000_NS6detail15normal_iteratorINSA_10device_ptrIiEEEEEEEE10policy1000El15CalculateBitmapSF_JPiEEEvT0_iT1_T2_DpNS2_10kernel_argIT3_EE:
	.zero		1000


//--------------------- .nv.constant0._ZN3cub18CUB_300001_SM_10006detail9transform16transform_kernelINS2_10policy_hubILb1EN4cuda3std3__45tupleIJN6thrust24THRUST_300001_SM_1000_NS6detail15normal_iteratorINSA_10device_ptrIiEEEEEEEE10policy1000Ei15CalculateBitmapSF_JPiEEEvT0_iT1_T2_DpNS2_10kernel_argIT3_EE --------------------------
	.section	.nv.constant0._ZN3cub18CUB_300001_SM_10006detail9transform16transform_kernelINS2_10policy_hubILb1EN4cuda3std3__45tupleIJN6thrust24THRUST_300001_SM_1000_NS6detail15normal_iteratorINSA_10device_ptrIiEEEEEEEE10policy1000Ei15CalculateBitmapSF_JPiEEEvT0_iT1_T2_DpNS2_10kernel_argIT3_EE,"a",@progbits
	.sectionflags	@""
	.align	4
.nv.constant0._ZN3cub18CUB_300001_SM_10006detail9transform16transform_kernelINS2_10policy_hubILb1EN4cuda3std3__45tupleIJN6thrust24THRUST_300001_SM_1000_NS6detail15normal_iteratorINSA_10device_ptrIiEEEEEEEE10policy1000Ei15CalculateBitmapSF_JPiEEEvT0_iT1_T2_DpNS2_10kernel_argIT3_EE:
	.zero		992


//--------------------- .nv.constant0._ZN3cub18CUB_300001_SM_10006detail8for_each13static_kernelINS2_12policy_hub_t12policy_500_tElN6thrust24THRUST_300001_SM_1000_NS8cuda_cub10__tabulate7functorINS7_6detail15normal_iteratorINS7_10device_ptrIiEEEENS7_6system6detail7generic6detail22compute_sequence_valueIivEElEEEEvT0_T1_ --------------------------
	.section	.nv.constant0._ZN3cub18CUB_300001_SM_10006detail8for_each13static_kernelINS2_12policy_hub_t12policy_500_tElN6thrust24THRUST_300001_SM_1000_NS8cuda_cub10__tabulate7functorINS7_6detail15normal_iteratorINS7_10device_ptrIiEEEENS7_6system6detail7generic6detail22compute_sequence_valueIivEElEEEEvT0_T1_,"a",@progbits
	.sectionflags	@""
	.align	4
.nv.constant0._ZN3cub18CUB_300001_SM_10006detail8for_each13static_kernelINS2_12policy_hub_t12policy_500_tElN6thrust24THRUST_300001_SM_1000_NS8cuda_cub10__tabulate7functorINS7_6detail15normal_iteratorINS7_10device_ptrIiEEEENS7_6system6detail7generic6detail22compute_sequence_valueIivEElEEEEvT0_T1_:
	.zero		920


//--------------------- .nv.constant0._ZN3cub18CUB_300001_SM_10006detail8for_each13static_kernelINS2_12policy_hub_t12policy_500_tEmN6thrust24THRUST_300001_SM_1000_NS8cuda_cub20__uninitialized_fill7functorINS7_10device_ptrIiEEiEEEEvT0_T1_ --------------------------
	.section	.nv.constant0._ZN3cub18CUB_300001_SM_10006detail8for_each13static_kernelINS2_12policy_hub_t12policy_500_tEmN6thrust24THRUST_300001_SM_1000_NS8cuda_cub20__uninitialized_fill7functorINS7_10device_ptrIiEEiEEEEvT0_T1_,"a",@progbits
	.sectionflags	@""
	.align	4
.nv.constant0._ZN3cub18CUB_300001_SM_10006detail8for_each13static_kernelINS2_12policy_hub_t12policy_500_tEmN6thrust24THRUST_300001_SM_1000_NS8cuda_cub20__uninitialized_fill7functorINS7_10device_ptrIiEEiEEEEvT0_T1_:
	.zero		920


//--------------------- .nv.constant0._ZN3cub18CUB_300001_SM_10006detail11EmptyKernelIvEEvv --------------------------
	.section	.nv.constant0._ZN3cub18CUB_300001_SM_10006detail11EmptyKernelIvEEvv,"a",@progbits
	.sectionflags	@""
	.align	4
.nv.constant0._ZN3cub18CUB_300001_SM_10006detail11EmptyKernelIvEEvv:
	.zero		896


//--------------------- SYMBOLS --------------------------

	.type		.nv.reservedSmem.offset0,@object
	.size		.nv.reservedSmem.offset0,0x4
